//
// Generated by NVIDIA NVVM Compiler
//
// Compiler Build ID: CL-36424714
// Cuda compilation tools, release 13.0, V13.0.88
// Based on NVVM 20.0.0
//

.version 9.0
.target sm_100
.address_size 64

	// .globl	_Z13create_voxelsP5voxelffffffff
.extern .func  (.param .b32 func_retval0) vprintf
(
	.param .b64 vprintf_param_0,
	.param .b64 vprintf_param_1
)
;
.global .align 1 .b8 $str[39] = {91, 37, 100, 93, 44, 32, 97, 99, 116, 105, 118, 101, 58, 32, 37, 100, 44, 32, 120, 58, 32, 37, 102, 44, 32, 121, 58, 32, 37, 102, 44, 32, 101, 58, 32, 37, 102, 10};

.visible .entry _Z13create_voxelsP5voxelffffffff(
	.param .u64 .ptr .align 1 _Z13create_voxelsP5voxelffffffff_param_0,
	.param .f32 _Z13create_voxelsP5voxelffffffff_param_1,
	.param .f32 _Z13create_voxelsP5voxelffffffff_param_2,
	.param .f32 _Z13create_voxelsP5voxelffffffff_param_3,
	.param .f32 _Z13create_voxelsP5voxelffffffff_param_4,
	.param .f32 _Z13create_voxelsP5voxelffffffff_param_5,
	.param .f32 _Z13create_voxelsP5voxelffffffff_param_6,
	.param .f32 _Z13create_voxelsP5voxelffffffff_param_7,
	.param .f32 _Z13create_voxelsP5voxelffffffff_param_8
)
{
	.reg .pred 	%p<2>;
	.reg .b16 	%rs<2>;
	.reg .b32 	%r<5>;
	.reg .b32 	%f<14>;
	.reg .b64 	%rd<8>;

	ld.param.u64 	%rd1, [_Z13create_voxelsP5voxelffffffff_param_0];
	ld.param.f32 	%f1, [_Z13create_voxelsP5voxelffffffff_param_1];
	ld.param.f32 	%f2, [_Z13create_voxelsP5voxelffffffff_param_3];
	ld.param.f32 	%f3, [_Z13create_voxelsP5voxelffffffff_param_5];
	ld.param.f32 	%f4, [_Z13create_voxelsP5voxelffffffff_param_6];
	ld.param.f32 	%f5, [_Z13create_voxelsP5voxelffffffff_param_7];
	ld.param.f32 	%f6, [_Z13create_voxelsP5voxelffffffff_param_8];
	cvta.to.global.u64 	%rd2, %rd1;
	mov.u32 	%r1, %ctaid.x;
	mov.u32 	%r2, %nctaid.y;
	mul.lo.s32 	%r3, %r1, %r2;
	cvt.u64.u32 	%rd3, %r3;
	mov.u32 	%r4, %ctaid.y;
	cvt.u64.u32 	%rd4, %r4;
	add.s64 	%rd5, %rd3, %rd4;
	shl.b64 	%rd6, %rd5, 4;
	add.s64 	%rd7, %rd2, %rd6;
	cvt.rn.f32.u32 	%f7, %r1;
	fma.rn.f32 	%f8, %f3, %f7, %f1;
	cvt.rn.f32.u32 	%f9, %r4;
	fma.rn.f32 	%f10, %f4, %f9, %f2;
	mul.f32 	%f11, %f10, %f10;
	fma.rn.f32 	%f12, %f8, %f8, %f11;
	sqrt.rn.f32 	%f13, %f12;
	setp.lt.f32 	%p1, %f13, %f5;
	selp.u16 	%rs1, 1, 0, %p1;
	st.global.u8 	[%rd7+12], %rs1;
	st.global.f32 	[%rd7], %f8;
	st.global.f32 	[%rd7+4], %f10;
	st.global.f32 	[%rd7+8], %f6;
	ret;

}
	// .globl	_Z16initialize_anodeP6sensorffPfffS1_f
.visible .entry _Z16initialize_anodeP6sensorffPfffS1_f(
	.param .u64 .ptr .align 1 _Z16initialize_anodeP6sensorffPfffS1_f_param_0,
	.param .f32 _Z16initialize_anodeP6sensorffPfffS1_f_param_1,
	.param .f32 _Z16initialize_anodeP6sensorffPfffS1_f_param_2,
	.param .u64 .ptr .align 1 _Z16initialize_anodeP6sensorffPfffS1_f_param_3,
	.param .f32 _Z16initialize_anodeP6sensorffPfffS1_f_param_4,
	.param .f32 _Z16initialize_anodeP6sensorffPfffS1_f_param_5,
	.param .u64 .ptr .align 1 _Z16initialize_anodeP6sensorffPfffS1_f_param_6,
	.param .f32 _Z16initialize_anodeP6sensorffPfffS1_f_param_7
)
{
	.reg .pred 	%p<10>;
	.reg .b16 	%rs<2>;
	.reg .b32 	%r<3>;
	.reg .b32 	%f<12>;
	.reg .b64 	%rd<13>;

	ld.param.u64 	%rd3, [_Z16initialize_anodeP6sensorffPfffS1_f_param_0];
	ld.param.f32 	%f5, [_Z16initialize_anodeP6sensorffPfffS1_f_param_1];
	ld.param.f32 	%f6, [_Z16initialize_anodeP6sensorffPfffS1_f_param_2];
	ld.param.u64 	%rd4, [_Z16initialize_anodeP6sensorffPfffS1_f_param_3];
	ld.param.f32 	%f2, [_Z16initialize_anodeP6sensorffPfffS1_f_param_4];
	ld.param.f32 	%f3, [_Z16initialize_anodeP6sensorffPfffS1_f_param_5];
	ld.param.u64 	%rd2, [_Z16initialize_anodeP6sensorffPfffS1_f_param_6];
	ld.param.f32 	%f4, [_Z16initialize_anodeP6sensorffPfffS1_f_param_7];
	cvta.to.global.u64 	%rd5, %rd3;
	cvta.to.global.u64 	%rd6, %rd4;
	mov.u32 	%r1, %ctaid.x;
	mul.wide.u32 	%rd7, %r1, 12;
	add.s64 	%rd1, %rd5, %rd7;
	mul.wide.u32 	%rd8, %r1, 4;
	add.s64 	%rd9, %rd6, %rd8;
	ld.global.f32 	%f7, [%rd9];
	sub.f32 	%f8, %f5, %f4;
	setp.leu.f32 	%p4, %f7, %f8;
	add.f32 	%f9, %f6, %f4;
	setp.geu.f32 	%p5, %f7, %f9;
	mov.pred 	%p9, 0;
	or.pred  	%p6, %p4, %p5;
	@%p6 bra 	$L__BB1_3;
	cvta.to.global.u64 	%rd10, %rd2;
	add.s64 	%rd12, %rd10, %rd8;
	ld.global.f32 	%f1, [%rd12];
	sub.f32 	%f10, %f2, %f4;
	setp.leu.f32 	%p8, %f1, %f10;
	@%p8 bra 	$L__BB1_3;
	add.f32 	%f11, %f3, %f4;
	setp.lt.f32 	%p9, %f1, %f11;
$L__BB1_3:
	selp.u16 	%rs1, 1, 0, %p9;
	st.global.u8 	[%rd1+8], %rs1;
	mov.b32 	%r2, 0;
	st.global.u32 	[%rd1+4], %r2;
	st.global.u32 	[%rd1], %r1;
	ret;

}
	// .globl	_Z21create_anode_responseP6sensorPiPf
.visible .entry _Z21create_anode_responseP6sensorPiPf(
	.param .u64 .ptr .align 1 _Z21create_anode_responseP6sensorPiPf_param_0,
	.param .u64 .ptr .align 1 _Z21create_anode_responseP6sensorPiPf_param_1,
	.param .u64 .ptr .align 1 _Z21create_anode_responseP6sensorPiPf_param_2
)
{
	.reg .b32 	%r<3>;
	.reg .b32 	%f<2>;
	.reg .b64 	%rd<12>;

	ld.param.u64 	%rd1, [_Z21create_anode_responseP6sensorPiPf_param_0];
	ld.param.u64 	%rd2, [_Z21create_anode_responseP6sensorPiPf_param_1];
	ld.param.u64 	%rd3, [_Z21create_anode_responseP6sensorPiPf_param_2];
	cvta.to.global.u64 	%rd4, %rd1;
	cvta.to.global.u64 	%rd5, %rd3;
	cvta.to.global.u64 	%rd6, %rd2;
	mov.u32 	%r1, %ctaid.x;
	mul.wide.u32 	%rd7, %r1, 4;
	add.s64 	%rd8, %rd6, %rd7;
	ld.global.u32 	%r2, [%rd8];
	add.s64 	%rd9, %rd5, %rd7;
	ld.global.f32 	%f1, [%rd9];
	mul.wide.s32 	%rd10, %r2, 12;
	add.s64 	%rd11, %rd4, %rd10;
	st.global.f32 	[%rd11+4], %f1;
	ret;

}
	// .globl	_Z22compute_active_sensorsPbPfP6sensorP5voxelS0_S0_iffiffP10correction
.visible .entry _Z22compute_active_sensorsPbPfP6sensorP5voxelS0_S0_iffiffP10correction(
	.param .u64 .ptr .align 1 _Z22compute_active_sensorsPbPfP6sensorP5voxelS0_S0_iffiffP10correction_param_0,
	.param .u64 .ptr .align 1 _Z22compute_active_sensorsPbPfP6sensorP5voxelS0_S0_iffiffP10correction_param_1,
	.param .u64 .ptr .align 1 _Z22compute_active_sensorsPbPfP6sensorP5voxelS0_S0_iffiffP10correction_param_2,
	.param .u64 .ptr .align 1 _Z22compute_active_sensorsPbPfP6sensorP5voxelS0_S0_iffiffP10correction_param_3,
	.param .u64 .ptr .align 1 _Z22compute_active_sensorsPbPfP6sensorP5voxelS0_S0_iffiffP10correction_param_4,
	.param .u64 .ptr .align 1 _Z22compute_active_sensorsPbPfP6sensorP5voxelS0_S0_iffiffP10correction_param_5,
	.param .u32 _Z22compute_active_sensorsPbPfP6sensorP5voxelS0_S0_iffiffP10correction_param_6,
	.param .f32 _Z22compute_active_sensorsPbPfP6sensorP5voxelS0_S0_iffiffP10correction_param_7,
	.param .f32 _Z22compute_active_sensorsPbPfP6sensorP5voxelS0_S0_iffiffP10correction_param_8,
	.param .u32 _Z22compute_active_sensorsPbPfP6sensorP5voxelS0_S0_iffiffP10correction_param_9,
	.param .f32 _Z22compute_active_sensorsPbPfP6sensorP5voxelS0_S0_iffiffP10correction_param_10,
	.param .f32 _Z22compute_active_sensorsPbPfP6sensorP5voxelS0_S0_iffiffP10correction_param_11,
	.param .u64 .ptr .align 1 _Z22compute_active_sensorsPbPfP6sensorP5voxelS0_S0_iffiffP10correction_param_12
)
{
	.reg .pred 	%p<29>;
	.reg .b16 	%rs<8>;
	.reg .b32 	%r<58>;
	.reg .b32 	%f<124>;
	.reg .b64 	%rd<72>;

	ld.param.u64 	%rd12, [_Z22compute_active_sensorsPbPfP6sensorP5voxelS0_S0_iffiffP10correction_param_0];
	ld.param.u64 	%rd13, [_Z22compute_active_sensorsPbPfP6sensorP5voxelS0_S0_iffiffP10correction_param_1];
	ld.param.u64 	%rd14, [_Z22compute_active_sensorsPbPfP6sensorP5voxelS0_S0_iffiffP10correction_param_2];
	ld.param.u64 	%rd11, [_Z22compute_active_sensorsPbPfP6sensorP5voxelS0_S0_iffiffP10correction_param_3];
	ld.param.u64 	%rd15, [_Z22compute_active_sensorsPbPfP6sensorP5voxelS0_S0_iffiffP10correction_param_4];
	ld.param.u64 	%rd16, [_Z22compute_active_sensorsPbPfP6sensorP5voxelS0_S0_iffiffP10correction_param_5];
	ld.param.u32 	%r12, [_Z22compute_active_sensorsPbPfP6sensorP5voxelS0_S0_iffiffP10correction_param_6];
	ld.param.f32 	%f1, [_Z22compute_active_sensorsPbPfP6sensorP5voxelS0_S0_iffiffP10correction_param_7];
	ld.param.f32 	%f2, [_Z22compute_active_sensorsPbPfP6sensorP5voxelS0_S0_iffiffP10correction_param_8];
	ld.param.u32 	%r13, [_Z22compute_active_sensorsPbPfP6sensorP5voxelS0_S0_iffiffP10correction_param_9];
	ld.param.f32 	%f3, [_Z22compute_active_sensorsPbPfP6sensorP5voxelS0_S0_iffiffP10correction_param_10];
	ld.param.f32 	%f4, [_Z22compute_active_sensorsPbPfP6sensorP5voxelS0_S0_iffiffP10correction_param_11];
	ld.param.u64 	%rd17, [_Z22compute_active_sensorsPbPfP6sensorP5voxelS0_S0_iffiffP10correction_param_12];
	cvta.to.global.u64 	%rd1, %rd13;
	cvta.to.global.u64 	%rd2, %rd17;
	cvta.to.global.u64 	%rd3, %rd12;
	cvta.to.global.u64 	%rd4, %rd16;
	cvta.to.global.u64 	%rd5, %rd15;
	cvta.to.global.u64 	%rd6, %rd14;
	setp.lt.s32 	%p1, %r12, 1;
	@%p1 bra 	$L__BB3_9;
	cvta.to.global.u64 	%rd18, %rd11;
	mov.u32 	%r15, %ctaid.x;
	mul.lo.s32 	%r1, %r12, %r15;
	mul.wide.u32 	%rd19, %r15, 16;
	add.s64 	%rd7, %rd18, %rd19;
	and.b32  	%r2, %r12, 3;
	setp.lt.u32 	%p2, %r12, 4;
	mov.b32 	%r57, 0;
	@%p2 bra 	$L__BB3_4;
	and.b32  	%r57, %r12, 2147483644;
	neg.s32 	%r55, %r57;
	add.s64 	%rd71, %rd6, 24;
	mov.u32 	%r54, %r1;
$L__BB3_3:
	.pragma "nounroll";
	cvt.s64.s32 	%rd20, %r54;
	add.s64 	%rd21, %rd3, %rd20;
	mul.wide.s32 	%rd22, %r54, 4;
	add.s64 	%rd23, %rd1, %rd22;
	ld.global.u32 	%r16, [%rd71+-24];
	ld.global.f32 	%f5, [%rd7];
	mul.wide.s32 	%rd24, %r16, 4;
	add.s64 	%rd25, %rd5, %rd24;
	ld.global.f32 	%f6, [%rd25];
	sub.f32 	%f7, %f5, %f6;
	ld.global.f32 	%f8, [%rd7+4];
	add.s64 	%rd26, %rd4, %rd24;
	ld.global.f32 	%f9, [%rd26];
	sub.f32 	%f10, %f8, %f9;
	abs.f32 	%f11, %f7;
	setp.le.f32 	%p3, %f11, %f1;
	abs.f32 	%f12, %f10;
	setp.le.f32 	%p4, %f12, %f1;
	and.pred  	%p5, %p3, %p4;
	selp.u16 	%rs1, 1, 0, %p5;
	st.global.u8 	[%rd21], %rs1;
	sub.f32 	%f14, %f7, %f3;
	div.rn.f32 	%f15, %f14, %f2;
	selp.u32 	%r17, 1, 0, %p5;
	cvt.rn.f32.u32 	%f16, %r17;
	fma.rn.f32 	%f17, %f15, %f16, 0f3F000000;
	cvt.rmi.s32.f32 	%r18, %f17;
	sub.f32 	%f18, %f10, %f4;
	div.rn.f32 	%f19, %f18, %f2;
	fma.rn.f32 	%f20, %f19, %f16, 0f3F000000;
	cvt.rmi.s32.f32 	%r19, %f20;
	mad.lo.s32 	%r20, %r18, %r13, %r19;
	mul.wide.s32 	%rd27, %r20, 12;
	add.s64 	%rd28, %rd2, %rd27;
	ld.global.f32 	%f21, [%rd28+8];
	st.global.f32 	[%rd23], %f21;
	ld.global.u32 	%r21, [%rd71+-12];
	ld.global.f32 	%f22, [%rd7];
	mul.wide.s32 	%rd29, %r21, 4;
	add.s64 	%rd30, %rd5, %rd29;
	ld.global.f32 	%f23, [%rd30];
	sub.f32 	%f24, %f22, %f23;
	ld.global.f32 	%f25, [%rd7+4];
	add.s64 	%rd31, %rd4, %rd29;
	ld.global.f32 	%f26, [%rd31];
	sub.f32 	%f27, %f25, %f26;
	abs.f32 	%f28, %f24;
	setp.le.f32 	%p6, %f28, %f1;
	abs.f32 	%f29, %f27;
	setp.le.f32 	%p7, %f29, %f1;
	and.pred  	%p8, %p6, %p7;
	selp.u16 	%rs2, 1, 0, %p8;
	st.global.u8 	[%rd21+1], %rs2;
	sub.f32 	%f31, %f24, %f3;
	div.rn.f32 	%f32, %f31, %f2;
	selp.u32 	%r22, 1, 0, %p8;
	cvt.rn.f32.u32 	%f33, %r22;
	fma.rn.f32 	%f34, %f32, %f33, 0f3F000000;
	cvt.rmi.s32.f32 	%r23, %f34;
	sub.f32 	%f35, %f27, %f4;
	div.rn.f32 	%f36, %f35, %f2;
	fma.rn.f32 	%f37, %f36, %f33, 0f3F000000;
	cvt.rmi.s32.f32 	%r24, %f37;
	mad.lo.s32 	%r25, %r23, %r13, %r24;
	mul.wide.s32 	%rd32, %r25, 12;
	add.s64 	%rd33, %rd2, %rd32;
	ld.global.f32 	%f38, [%rd33+8];
	st.global.f32 	[%rd23+4], %f38;
	ld.global.u32 	%r26, [%rd71];
	ld.global.f32 	%f39, [%rd7];
	mul.wide.s32 	%rd34, %r26, 4;
	add.s64 	%rd35, %rd5, %rd34;
	ld.global.f32 	%f40, [%rd35];
	sub.f32 	%f41, %f39, %f40;
	ld.global.f32 	%f42, [%rd7+4];
	add.s64 	%rd36, %rd4, %rd34;
	ld.global.f32 	%f43, [%rd36];
	sub.f32 	%f44, %f42, %f43;
	abs.f32 	%f45, %f41;
	setp.le.f32 	%p9, %f45, %f1;
	abs.f32 	%f46, %f44;
	setp.le.f32 	%p10, %f46, %f1;
	and.pred  	%p11, %p9, %p10;
	selp.u16 	%rs3, 1, 0, %p11;
	st.global.u8 	[%rd21+2], %rs3;
	sub.f32 	%f48, %f41, %f3;
	div.rn.f32 	%f49, %f48, %f2;
	selp.u32 	%r27, 1, 0, %p11;
	cvt.rn.f32.u32 	%f50, %r27;
	fma.rn.f32 	%f51, %f49, %f50, 0f3F000000;
	cvt.rmi.s32.f32 	%r28, %f51;
	sub.f32 	%f52, %f44, %f4;
	div.rn.f32 	%f53, %f52, %f2;
	fma.rn.f32 	%f54, %f53, %f50, 0f3F000000;
	cvt.rmi.s32.f32 	%r29, %f54;
	mad.lo.s32 	%r30, %r28, %r13, %r29;
	mul.wide.s32 	%rd37, %r30, 12;
	add.s64 	%rd38, %rd2, %rd37;
	ld.global.f32 	%f55, [%rd38+8];
	st.global.f32 	[%rd23+8], %f55;
	ld.global.u32 	%r31, [%rd71+12];
	ld.global.f32 	%f56, [%rd7];
	mul.wide.s32 	%rd39, %r31, 4;
	add.s64 	%rd40, %rd5, %rd39;
	ld.global.f32 	%f57, [%rd40];
	sub.f32 	%f58, %f56, %f57;
	ld.global.f32 	%f59, [%rd7+4];
	add.s64 	%rd41, %rd4, %rd39;
	ld.global.f32 	%f60, [%rd41];
	sub.f32 	%f61, %f59, %f60;
	abs.f32 	%f62, %f58;
	setp.le.f32 	%p12, %f62, %f1;
	abs.f32 	%f63, %f61;
	setp.le.f32 	%p13, %f63, %f1;
	and.pred  	%p14, %p12, %p13;
	selp.u16 	%rs4, 1, 0, %p14;
	st.global.u8 	[%rd21+3], %rs4;
	sub.f32 	%f65, %f58, %f3;
	div.rn.f32 	%f66, %f65, %f2;
	selp.u32 	%r32, 1, 0, %p14;
	cvt.rn.f32.u32 	%f67, %r32;
	fma.rn.f32 	%f68, %f66, %f67, 0f3F000000;
	cvt.rmi.s32.f32 	%r33, %f68;
	sub.f32 	%f69, %f61, %f4;
	div.rn.f32 	%f70, %f69, %f2;
	fma.rn.f32 	%f71, %f70, %f67, 0f3F000000;
	cvt.rmi.s32.f32 	%r34, %f71;
	mad.lo.s32 	%r35, %r33, %r13, %r34;
	mul.wide.s32 	%rd42, %r35, 12;
	add.s64 	%rd43, %rd2, %rd42;
	ld.global.f32 	%f72, [%rd43+8];
	st.global.f32 	[%rd23+12], %f72;
	add.s32 	%r55, %r55, 4;
	add.s32 	%r54, %r54, 4;
	add.s64 	%rd71, %rd71, 48;
	setp.ne.s32 	%p15, %r55, 0;
	@%p15 bra 	$L__BB3_3;
$L__BB3_4:
	setp.eq.s32 	%p16, %r2, 0;
	@%p16 bra 	$L__BB3_9;
	setp.eq.s32 	%p17, %r2, 1;
	@%p17 bra 	$L__BB3_7;
	add.s32 	%r36, %r57, %r1;
	mul.wide.u32 	%rd44, %r57, 12;
	add.s64 	%rd45, %rd6, %rd44;
	ld.global.u32 	%r37, [%rd45];
	ld.global.f32 	%f73, [%rd7];
	mul.wide.s32 	%rd46, %r37, 4;
	add.s64 	%rd47, %rd5, %rd46;
	ld.global.f32 	%f74, [%rd47];
	sub.f32 	%f75, %f73, %f74;
	ld.global.f32 	%f76, [%rd7+4];
	add.s64 	%rd48, %rd4, %rd46;
	ld.global.f32 	%f77, [%rd48];
	sub.f32 	%f78, %f76, %f77;
	abs.f32 	%f79, %f75;
	setp.le.f32 	%p18, %f79, %f1;
	abs.f32 	%f80, %f78;
	setp.le.f32 	%p19, %f80, %f1;
	and.pred  	%p20, %p18, %p19;
	selp.u16 	%rs5, 1, 0, %p20;
	cvt.s64.s32 	%rd49, %r36;
	add.s64 	%rd50, %rd3, %rd49;
	st.global.u8 	[%rd50], %rs5;
	sub.f32 	%f82, %f75, %f3;
	div.rn.f32 	%f83, %f82, %f2;
	selp.u32 	%r38, 1, 0, %p20;
	cvt.rn.f32.u32 	%f84, %r38;
	fma.rn.f32 	%f85, %f83, %f84, 0f3F000000;
	cvt.rmi.s32.f32 	%r39, %f85;
	sub.f32 	%f86, %f78, %f4;
	div.rn.f32 	%f87, %f86, %f2;
	fma.rn.f32 	%f88, %f87, %f84, 0f3F000000;
	cvt.rmi.s32.f32 	%r40, %f88;
	mad.lo.s32 	%r41, %r39, %r13, %r40;
	mul.wide.s32 	%rd51, %r41, 12;
	add.s64 	%rd52, %rd2, %rd51;
	ld.global.f32 	%f89, [%rd52+8];
	mul.wide.s32 	%rd53, %r36, 4;
	add.s64 	%rd54, %rd1, %rd53;
	st.global.f32 	[%rd54], %f89;
	ld.global.u32 	%r42, [%rd45+12];
	ld.global.f32 	%f90, [%rd7];
	mul.wide.s32 	%rd55, %r42, 4;
	add.s64 	%rd56, %rd5, %rd55;
	ld.global.f32 	%f91, [%rd56];
	sub.f32 	%f92, %f90, %f91;
	ld.global.f32 	%f93, [%rd7+4];
	add.s64 	%rd57, %rd4, %rd55;
	ld.global.f32 	%f94, [%rd57];
	sub.f32 	%f95, %f93, %f94;
	abs.f32 	%f96, %f92;
	setp.le.f32 	%p21, %f96, %f1;
	abs.f32 	%f97, %f95;
	setp.le.f32 	%p22, %f97, %f1;
	and.pred  	%p23, %p21, %p22;
	selp.u16 	%rs6, 1, 0, %p23;
	st.global.u8 	[%rd50+1], %rs6;
	sub.f32 	%f99, %f92, %f3;
	div.rn.f32 	%f100, %f99, %f2;
	selp.u32 	%r43, 1, 0, %p23;
	cvt.rn.f32.u32 	%f101, %r43;
	fma.rn.f32 	%f102, %f100, %f101, 0f3F000000;
	cvt.rmi.s32.f32 	%r44, %f102;
	sub.f32 	%f103, %f95, %f4;
	div.rn.f32 	%f104, %f103, %f2;
	fma.rn.f32 	%f105, %f104, %f101, 0f3F000000;
	cvt.rmi.s32.f32 	%r45, %f105;
	mad.lo.s32 	%r46, %r44, %r13, %r45;
	mul.wide.s32 	%rd58, %r46, 12;
	add.s64 	%rd59, %rd2, %rd58;
	ld.global.f32 	%f106, [%rd59+8];
	st.global.f32 	[%rd54+4], %f106;
	add.s32 	%r57, %r57, 2;
$L__BB3_7:
	and.b32  	%r47, %r12, 1;
	setp.eq.b32 	%p24, %r47, 1;
	not.pred 	%p25, %p24;
	@%p25 bra 	$L__BB3_9;
	add.s32 	%r48, %r57, %r1;
	mul.wide.u32 	%rd60, %r57, 12;
	add.s64 	%rd61, %rd6, %rd60;
	ld.global.u32 	%r49, [%rd61];
	ld.global.f32 	%f107, [%rd7];
	mul.wide.s32 	%rd62, %r49, 4;
	add.s64 	%rd63, %rd5, %rd62;
	ld.global.f32 	%f108, [%rd63];
	sub.f32 	%f109, %f107, %f108;
	ld.global.f32 	%f110, [%rd7+4];
	add.s64 	%rd64, %rd4, %rd62;
	ld.global.f32 	%f111, [%rd64];
	sub.f32 	%f112, %f110, %f111;
	abs.f32 	%f113, %f109;
	setp.le.f32 	%p26, %f113, %f1;
	abs.f32 	%f114, %f112;
	setp.le.f32 	%p27, %f114, %f1;
	and.pred  	%p28, %p26, %p27;
	selp.u16 	%rs7, 1, 0, %p28;
	cvt.s64.s32 	%rd65, %r48;
	add.s64 	%rd66, %rd3, %rd65;
	st.global.u8 	[%rd66], %rs7;
	sub.f32 	%f116, %f109, %f3;
	div.rn.f32 	%f117, %f116, %f2;
	selp.u32 	%r50, 1, 0, %p28;
	cvt.rn.f32.u32 	%f118, %r50;
	fma.rn.f32 	%f119, %f117, %f118, 0f3F000000;
	cvt.rmi.s32.f32 	%r51, %f119;
	sub.f32 	%f120, %f112, %f4;
	div.rn.f32 	%f121, %f120, %f2;
	fma.rn.f32 	%f122, %f121, %f118, 0f3F000000;
	cvt.rmi.s32.f32 	%r52, %f122;
	mad.lo.s32 	%r53, %r51, %r13, %r52;
	mul.wide.s32 	%rd67, %r53, 12;
	add.s64 	%rd68, %rd2, %rd67;
	ld.global.f32 	%f123, [%rd68+8];
	mul.wide.s32 	%rd69, %r48, 4;
	add.s64 	%rd70, %rd1, %rd69;
	st.global.f32 	[%rd70], %f123;
$L__BB3_9:
	ret;

}
	// .globl	_Z9mlem_stepP5voxelS0_P6sensorPfS3_S3_PbS4_iii
.visible .entry _Z9mlem_stepP5voxelS0_P6sensorPfS3_S3_PbS4_iii(
	.param .u64 .ptr .align 1 _Z9mlem_stepP5voxelS0_P6sensorPfS3_S3_PbS4_iii_param_0,
	.param .u64 .ptr .align 1 _Z9mlem_stepP5voxelS0_P6sensorPfS3_S3_PbS4_iii_param_1,
	.param .u64 .ptr .align 1 _Z9mlem_stepP5voxelS0_P6sensorPfS3_S3_PbS4_iii_param_2,
	.param .u64 .ptr .align 1 _Z9mlem_stepP5voxelS0_P6sensorPfS3_S3_PbS4_iii_param_3,
	.param .u64 .ptr .align 1 _Z9mlem_stepP5voxelS0_P6sensorPfS3_S3_PbS4_iii_param_4,
	.param .u64 .ptr .align 1 _Z9mlem_stepP5voxelS0_P6sensorPfS3_S3_PbS4_iii_param_5,
	.param .u64 .ptr .align 1 _Z9mlem_stepP5voxelS0_P6sensorPfS3_S3_PbS4_iii_param_6,
	.param .u64 .ptr .align 1 _Z9mlem_stepP5voxelS0_P6sensorPfS3_S3_PbS4_iii_param_7,
	.param .u32 _Z9mlem_stepP5voxelS0_P6sensorPfS3_S3_PbS4_iii_param_8,
	.param .u32 _Z9mlem_stepP5voxelS0_P6sensorPfS3_S3_PbS4_iii_param_9,
	.param .u32 _Z9mlem_stepP5voxelS0_P6sensorPfS3_S3_PbS4_iii_param_10
)
{
	.local .align 16 .b8 	__local_depot4[32];
	.reg .b64 	%SP;
	.reg .b64 	%SPL;
	.reg .pred 	%p<123>;
	.reg .b16 	%rs<80>;
	.reg .b32 	%r<224>;
	.reg .b32 	%f<557>;
	.reg .b64 	%rd<400>;
	.reg .b64 	%fd<4>;

	mov.u64 	%SPL, __local_depot4;
	cvta.local.u64 	%SP, %SPL;
	ld.param.u64 	%rd34, [_Z9mlem_stepP5voxelS0_P6sensorPfS3_S3_PbS4_iii_param_0];
	ld.param.u64 	%rd35, [_Z9mlem_stepP5voxelS0_P6sensorPfS3_S3_PbS4_iii_param_2];
	ld.param.u64 	%rd36, [_Z9mlem_stepP5voxelS0_P6sensorPfS3_S3_PbS4_iii_param_4];
	ld.param.u64 	%rd37, [_Z9mlem_stepP5voxelS0_P6sensorPfS3_S3_PbS4_iii_param_5];
	ld.param.u64 	%rd38, [_Z9mlem_stepP5voxelS0_P6sensorPfS3_S3_PbS4_iii_param_6];
	ld.param.u64 	%rd39, [_Z9mlem_stepP5voxelS0_P6sensorPfS3_S3_PbS4_iii_param_7];
	ld.param.u32 	%r168, [_Z9mlem_stepP5voxelS0_P6sensorPfS3_S3_PbS4_iii_param_8];
	ld.param.u32 	%r169, [_Z9mlem_stepP5voxelS0_P6sensorPfS3_S3_PbS4_iii_param_9];
	ld.param.u32 	%r170, [_Z9mlem_stepP5voxelS0_P6sensorPfS3_S3_PbS4_iii_param_10];
	cvta.to.global.u64 	%rd1, %rd39;
	cvta.to.global.u64 	%rd2, %rd37;
	cvta.to.global.u64 	%rd3, %rd35;
	cvta.to.global.u64 	%rd4, %rd38;
	cvta.to.global.u64 	%rd5, %rd36;
	cvta.to.global.u64 	%rd6, %rd34;
	add.u64 	%rd40, %SP, 0;
	add.u64 	%rd41, %SPL, 0;
	mov.u32 	%r1, %ctaid.x;
	mul.wide.u32 	%rd42, %r1, 16;
	add.s64 	%rd43, %rd6, %rd42;
	add.s64 	%rd7, %rd43, 12;
	ld.global.s8 	%r171, [%rd43+12];
	ld.global.f32 	%f206, [%rd43];
	cvt.f64.f32 	%fd1, %f206;
	ld.global.f32 	%f207, [%rd43+4];
	cvt.f64.f32 	%fd2, %f207;
	ld.global.f32 	%f208, [%rd43+8];
	cvt.f64.f32 	%fd3, %f208;
	st.local.v2.u32 	[%rd41], {%r1, %r171};
	st.local.f64 	[%rd41+8], %fd1;
	st.local.v2.f64 	[%rd41+16], {%fd2, %fd3};
	mov.u64 	%rd44, $str;
	cvta.global.u64 	%rd45, %rd44;
	{ // callseq 0, 0
	.param .b64 param0;
	st.param.b64 	[param0], %rd45;
	.param .b64 param1;
	st.param.b64 	[param1], %rd40;
	.param .b32 retval0;
	call.uni (retval0), 
	vprintf, 
	(
	param0, 
	param1
	);
	ld.param.b32 	%r172, [retval0];
	} // callseq 0
	setp.lt.s32 	%p1, %r169, 1;
	mov.f32 	%f460, 0f00000000;
	@%p1 bra 	$L__BB4_71;
	mul.lo.s32 	%r2, %r169, %r1;
	add.s32 	%r175, %r169, -1;
	and.b32  	%r3, %r169, 15;
	setp.lt.u32 	%p2, %r175, 15;
	mov.f32 	%f460, 0f00000000;
	mov.b32 	%r191, 0;
	@%p2 bra 	$L__BB4_36;
	and.b32  	%r191, %r169, 2147483632;
	mov.f32 	%f460, 0f00000000;
	mov.b32 	%r196, 0;
$L__BB4_3:
	.pragma "nounroll";
	add.s32 	%r33, %r196, %r2;
	cvt.u64.u32 	%rd46, %r33;
	add.s64 	%rd47, %rd4, %rd46;
	ld.global.u8 	%rs1, [%rd47];
	setp.eq.s16 	%p3, %rs1, 0;
	@%p3 bra 	$L__BB4_5;
	mul.wide.u32 	%rd48, %r33, 4;
	add.s64 	%rd49, %rd2, %rd48;
	ld.global.f32 	%f212, [%rd49];
	add.f32 	%f460, %f460, %f212;
$L__BB4_5:
	add.s32 	%r34, %r33, 1;
	cvt.u64.u32 	%rd50, %r34;
	add.s64 	%rd51, %rd4, %rd50;
	ld.global.u8 	%rs2, [%rd51];
	setp.eq.s16 	%p4, %rs2, 0;
	@%p4 bra 	$L__BB4_7;
	mul.wide.u32 	%rd52, %r34, 4;
	add.s64 	%rd53, %rd2, %rd52;
	ld.global.f32 	%f213, [%rd53];
	add.f32 	%f460, %f460, %f213;
$L__BB4_7:
	add.s32 	%r35, %r33, 2;
	cvt.u64.u32 	%rd54, %r35;
	add.s64 	%rd55, %rd4, %rd54;
	ld.global.u8 	%rs3, [%rd55];
	setp.eq.s16 	%p5, %rs3, 0;
	@%p5 bra 	$L__BB4_9;
	mul.wide.u32 	%rd56, %r35, 4;
	add.s64 	%rd57, %rd2, %rd56;
	ld.global.f32 	%f214, [%rd57];
	add.f32 	%f460, %f460, %f214;
$L__BB4_9:
	add.s32 	%r36, %r33, 3;
	cvt.u64.u32 	%rd58, %r36;
	add.s64 	%rd59, %rd4, %rd58;
	ld.global.u8 	%rs4, [%rd59];
	setp.eq.s16 	%p6, %rs4, 0;
	@%p6 bra 	$L__BB4_11;
	mul.wide.u32 	%rd60, %r36, 4;
	add.s64 	%rd61, %rd2, %rd60;
	ld.global.f32 	%f215, [%rd61];
	add.f32 	%f460, %f460, %f215;
$L__BB4_11:
	add.s32 	%r37, %r33, 4;
	cvt.u64.u32 	%rd62, %r37;
	add.s64 	%rd63, %rd4, %rd62;
	ld.global.u8 	%rs5, [%rd63];
	setp.eq.s16 	%p7, %rs5, 0;
	@%p7 bra 	$L__BB4_13;
	mul.wide.u32 	%rd64, %r37, 4;
	add.s64 	%rd65, %rd2, %rd64;
	ld.global.f32 	%f216, [%rd65];
	add.f32 	%f460, %f460, %f216;
$L__BB4_13:
	add.s32 	%r38, %r33, 5;
	cvt.u64.u32 	%rd66, %r38;
	add.s64 	%rd67, %rd4, %rd66;
	ld.global.u8 	%rs6, [%rd67];
	setp.eq.s16 	%p8, %rs6, 0;
	@%p8 bra 	$L__BB4_15;
	mul.wide.u32 	%rd68, %r38, 4;
	add.s64 	%rd69, %rd2, %rd68;
	ld.global.f32 	%f217, [%rd69];
	add.f32 	%f460, %f460, %f217;
$L__BB4_15:
	add.s32 	%r39, %r33, 6;
	cvt.u64.u32 	%rd70, %r39;
	add.s64 	%rd71, %rd4, %rd70;
	ld.global.u8 	%rs7, [%rd71];
	setp.eq.s16 	%p9, %rs7, 0;
	@%p9 bra 	$L__BB4_17;
	mul.wide.u32 	%rd72, %r39, 4;
	add.s64 	%rd73, %rd2, %rd72;
	ld.global.f32 	%f218, [%rd73];
	add.f32 	%f460, %f460, %f218;
$L__BB4_17:
	add.s32 	%r40, %r33, 7;
	cvt.u64.u32 	%rd74, %r40;
	add.s64 	%rd75, %rd4, %rd74;
	ld.global.u8 	%rs8, [%rd75];
	setp.eq.s16 	%p10, %rs8, 0;
	@%p10 bra 	$L__BB4_19;
	mul.wide.u32 	%rd76, %r40, 4;
	add.s64 	%rd77, %rd2, %rd76;
	ld.global.f32 	%f219, [%rd77];
	add.f32 	%f460, %f460, %f219;
$L__BB4_19:
	add.s32 	%r41, %r33, 8;
	cvt.u64.u32 	%rd78, %r41;
	add.s64 	%rd79, %rd4, %rd78;
	ld.global.u8 	%rs9, [%rd79];
	setp.eq.s16 	%p11, %rs9, 0;
	@%p11 bra 	$L__BB4_21;
	mul.wide.u32 	%rd80, %r41, 4;
	add.s64 	%rd81, %rd2, %rd80;
	ld.global.f32 	%f220, [%rd81];
	add.f32 	%f460, %f460, %f220;
$L__BB4_21:
	add.s32 	%r42, %r33, 9;
	cvt.u64.u32 	%rd82, %r42;
	add.s64 	%rd83, %rd4, %rd82;
	ld.global.u8 	%rs10, [%rd83];
	setp.eq.s16 	%p12, %rs10, 0;
	@%p12 bra 	$L__BB4_23;
	mul.wide.u32 	%rd84, %r42, 4;
	add.s64 	%rd85, %rd2, %rd84;
	ld.global.f32 	%f221, [%rd85];
	add.f32 	%f460, %f460, %f221;
$L__BB4_23:
	add.s32 	%r43, %r33, 10;
	cvt.u64.u32 	%rd86, %r43;
	add.s64 	%rd87, %rd4, %rd86;
	ld.global.u8 	%rs11, [%rd87];
	setp.eq.s16 	%p13, %rs11, 0;
	@%p13 bra 	$L__BB4_25;
	mul.wide.u32 	%rd88, %r43, 4;
	add.s64 	%rd89, %rd2, %rd88;
	ld.global.f32 	%f222, [%rd89];
	add.f32 	%f460, %f460, %f222;
$L__BB4_25:
	add.s32 	%r44, %r33, 11;
	cvt.u64.u32 	%rd90, %r44;
	add.s64 	%rd91, %rd4, %rd90;
	ld.global.u8 	%rs12, [%rd91];
	setp.eq.s16 	%p14, %rs12, 0;
	@%p14 bra 	$L__BB4_27;
	mul.wide.u32 	%rd92, %r44, 4;
	add.s64 	%rd93, %rd2, %rd92;
	ld.global.f32 	%f223, [%rd93];
	add.f32 	%f460, %f460, %f223;
$L__BB4_27:
	add.s32 	%r45, %r33, 12;
	cvt.u64.u32 	%rd94, %r45;
	add.s64 	%rd95, %rd4, %rd94;
	ld.global.u8 	%rs13, [%rd95];
	setp.eq.s16 	%p15, %rs13, 0;
	@%p15 bra 	$L__BB4_29;
	mul.wide.u32 	%rd96, %r45, 4;
	add.s64 	%rd97, %rd2, %rd96;
	ld.global.f32 	%f224, [%rd97];
	add.f32 	%f460, %f460, %f224;
$L__BB4_29:
	add.s32 	%r46, %r33, 13;
	cvt.u64.u32 	%rd98, %r46;
	add.s64 	%rd99, %rd4, %rd98;
	ld.global.u8 	%rs14, [%rd99];
	setp.eq.s16 	%p16, %rs14, 0;
	@%p16 bra 	$L__BB4_31;
	mul.wide.u32 	%rd100, %r46, 4;
	add.s64 	%rd101, %rd2, %rd100;
	ld.global.f32 	%f225, [%rd101];
	add.f32 	%f460, %f460, %f225;
$L__BB4_31:
	add.s32 	%r47, %r33, 14;
	cvt.u64.u32 	%rd102, %r47;
	add.s64 	%rd103, %rd4, %rd102;
	ld.global.u8 	%rs15, [%rd103];
	setp.eq.s16 	%p17, %rs15, 0;
	@%p17 bra 	$L__BB4_33;
	mul.wide.u32 	%rd104, %r47, 4;
	add.s64 	%rd105, %rd2, %rd104;
	ld.global.f32 	%f226, [%rd105];
	add.f32 	%f460, %f460, %f226;
$L__BB4_33:
	add.s32 	%r48, %r33, 15;
	cvt.u64.u32 	%rd106, %r48;
	add.s64 	%rd107, %rd4, %rd106;
	ld.global.u8 	%rs16, [%rd107];
	setp.eq.s16 	%p18, %rs16, 0;
	@%p18 bra 	$L__BB4_35;
	mul.wide.u32 	%rd108, %r48, 4;
	add.s64 	%rd109, %rd2, %rd108;
	ld.global.f32 	%f227, [%rd109];
	add.f32 	%f460, %f460, %f227;
$L__BB4_35:
	add.s32 	%r196, %r196, 16;
	setp.eq.s32 	%p19, %r196, %r191;
	@%p19 bra 	$L__BB4_36;
	bra.uni 	$L__BB4_3;
$L__BB4_36:
	setp.eq.s32 	%p20, %r3, 0;
	@%p20 bra 	$L__BB4_71;
	and.b32  	%r6, %r169, 7;
	setp.lt.u32 	%p21, %r3, 8;
	@%p21 bra 	$L__BB4_55;
	add.s32 	%r7, %r191, %r2;
	cvt.u64.u32 	%rd110, %r7;
	add.s64 	%rd111, %rd4, %rd110;
	ld.global.u8 	%rs17, [%rd111];
	setp.eq.s16 	%p22, %rs17, 0;
	@%p22 bra 	$L__BB4_40;
	mul.wide.u32 	%rd112, %r7, 4;
	add.s64 	%rd113, %rd2, %rd112;
	ld.global.f32 	%f229, [%rd113];
	add.f32 	%f460, %f460, %f229;
$L__BB4_40:
	add.s32 	%r8, %r7, 1;
	cvt.u64.u32 	%rd114, %r8;
	add.s64 	%rd115, %rd4, %rd114;
	ld.global.u8 	%rs18, [%rd115];
	setp.eq.s16 	%p23, %rs18, 0;
	@%p23 bra 	$L__BB4_42;
	mul.wide.u32 	%rd116, %r8, 4;
	add.s64 	%rd117, %rd2, %rd116;
	ld.global.f32 	%f230, [%rd117];
	add.f32 	%f460, %f460, %f230;
$L__BB4_42:
	add.s32 	%r9, %r7, 2;
	cvt.u64.u32 	%rd118, %r9;
	add.s64 	%rd119, %rd4, %rd118;
	ld.global.u8 	%rs19, [%rd119];
	setp.eq.s16 	%p24, %rs19, 0;
	@%p24 bra 	$L__BB4_44;
	mul.wide.u32 	%rd120, %r9, 4;
	add.s64 	%rd121, %rd2, %rd120;
	ld.global.f32 	%f231, [%rd121];
	add.f32 	%f460, %f460, %f231;
$L__BB4_44:
	add.s32 	%r10, %r7, 3;
	cvt.u64.u32 	%rd122, %r10;
	add.s64 	%rd123, %rd4, %rd122;
	ld.global.u8 	%rs20, [%rd123];
	setp.eq.s16 	%p25, %rs20, 0;
	@%p25 bra 	$L__BB4_46;
	mul.wide.u32 	%rd124, %r10, 4;
	add.s64 	%rd125, %rd2, %rd124;
	ld.global.f32 	%f232, [%rd125];
	add.f32 	%f460, %f460, %f232;
$L__BB4_46:
	add.s32 	%r11, %r7, 4;
	cvt.u64.u32 	%rd126, %r11;
	add.s64 	%rd127, %rd4, %rd126;
	ld.global.u8 	%rs21, [%rd127];
	setp.eq.s16 	%p26, %rs21, 0;
	@%p26 bra 	$L__BB4_48;
	mul.wide.u32 	%rd128, %r11, 4;
	add.s64 	%rd129, %rd2, %rd128;
	ld.global.f32 	%f233, [%rd129];
	add.f32 	%f460, %f460, %f233;
$L__BB4_48:
	add.s32 	%r12, %r7, 5;
	cvt.u64.u32 	%rd130, %r12;
	add.s64 	%rd131, %rd4, %rd130;
	ld.global.u8 	%rs22, [%rd131];
	setp.eq.s16 	%p27, %rs22, 0;
	@%p27 bra 	$L__BB4_50;
	mul.wide.u32 	%rd132, %r12, 4;
	add.s64 	%rd133, %rd2, %rd132;
	ld.global.f32 	%f234, [%rd133];
	add.f32 	%f460, %f460, %f234;
$L__BB4_50:
	add.s32 	%r13, %r7, 6;
	cvt.u64.u32 	%rd134, %r13;
	add.s64 	%rd135, %rd4, %rd134;
	ld.global.u8 	%rs23, [%rd135];
	setp.eq.s16 	%p28, %rs23, 0;
	@%p28 bra 	$L__BB4_52;
	mul.wide.u32 	%rd136, %r13, 4;
	add.s64 	%rd137, %rd2, %rd136;
	ld.global.f32 	%f235, [%rd137];
	add.f32 	%f460, %f460, %f235;
$L__BB4_52:
	add.s32 	%r14, %r7, 7;
	cvt.u64.u32 	%rd138, %r14;
	add.s64 	%rd139, %rd4, %rd138;
	ld.global.u8 	%rs24, [%rd139];
	setp.eq.s16 	%p29, %rs24, 0;
	@%p29 bra 	$L__BB4_54;
	mul.wide.u32 	%rd140, %r14, 4;
	add.s64 	%rd141, %rd2, %rd140;
	ld.global.f32 	%f236, [%rd141];
	add.f32 	%f460, %f460, %f236;
$L__BB4_54:
	add.s32 	%r191, %r191, 8;
$L__BB4_55:
	setp.eq.s32 	%p30, %r6, 0;
	@%p30 bra 	$L__BB4_71;
	and.b32  	%r17, %r169, 3;
	setp.lt.u32 	%p31, %r6, 4;
	@%p31 bra 	$L__BB4_66;
	add.s32 	%r18, %r191, %r2;
	cvt.u64.u32 	%rd142, %r18;
	add.s64 	%rd143, %rd4, %rd142;
	ld.global.u8 	%rs25, [%rd143];
	setp.eq.s16 	%p32, %rs25, 0;
	@%p32 bra 	$L__BB4_59;
	mul.wide.u32 	%rd144, %r18, 4;
	add.s64 	%rd145, %rd2, %rd144;
	ld.global.f32 	%f238, [%rd145];
	add.f32 	%f460, %f460, %f238;
$L__BB4_59:
	add.s32 	%r19, %r18, 1;
	cvt.u64.u32 	%rd146, %r19;
	add.s64 	%rd147, %rd4, %rd146;
	ld.global.u8 	%rs26, [%rd147];
	setp.eq.s16 	%p33, %rs26, 0;
	@%p33 bra 	$L__BB4_61;
	mul.wide.u32 	%rd148, %r19, 4;
	add.s64 	%rd149, %rd2, %rd148;
	ld.global.f32 	%f239, [%rd149];
	add.f32 	%f460, %f460, %f239;
$L__BB4_61:
	add.s32 	%r20, %r18, 2;
	cvt.u64.u32 	%rd150, %r20;
	add.s64 	%rd151, %rd4, %rd150;
	ld.global.u8 	%rs27, [%rd151];
	setp.eq.s16 	%p34, %rs27, 0;
	@%p34 bra 	$L__BB4_63;
	mul.wide.u32 	%rd152, %r20, 4;
	add.s64 	%rd153, %rd2, %rd152;
	ld.global.f32 	%f240, [%rd153];
	add.f32 	%f460, %f460, %f240;
$L__BB4_63:
	add.s32 	%r21, %r18, 3;
	cvt.u64.u32 	%rd154, %r21;
	add.s64 	%rd155, %rd4, %rd154;
	ld.global.u8 	%rs28, [%rd155];
	setp.eq.s16 	%p35, %rs28, 0;
	@%p35 bra 	$L__BB4_65;
	mul.wide.u32 	%rd156, %r21, 4;
	add.s64 	%rd157, %rd2, %rd156;
	ld.global.f32 	%f241, [%rd157];
	add.f32 	%f460, %f460, %f241;
$L__BB4_65:
	add.s32 	%r191, %r191, 4;
$L__BB4_66:
	setp.eq.s32 	%p36, %r17, 0;
	@%p36 bra 	$L__BB4_71;
	mov.b32 	%r195, 0;
$L__BB4_68:
	.pragma "nounroll";
	add.s32 	%r26, %r191, %r2;
	cvt.u64.u32 	%rd158, %r26;
	add.s64 	%rd159, %rd4, %rd158;
	ld.global.u8 	%rs29, [%rd159];
	setp.eq.s16 	%p37, %rs29, 0;
	@%p37 bra 	$L__BB4_70;
	mul.wide.u32 	%rd160, %r26, 4;
	add.s64 	%rd161, %rd2, %rd160;
	ld.global.f32 	%f242, [%rd161];
	add.f32 	%f460, %f460, %f242;
$L__BB4_70:
	add.s32 	%r191, %r191, 1;
	add.s32 	%r195, %r195, 1;
	setp.ne.s32 	%p38, %r195, %r17;
	@%p38 bra 	$L__BB4_68;
$L__BB4_71:
	setp.lt.s32 	%p39, %r170, 1;
	@%p39 bra 	$L__BB4_142;
	mul.lo.s32 	%r29, %r170, %r1;
	and.b32  	%r30, %r170, 15;
	setp.lt.u32 	%p40, %r170, 16;
	mov.b32 	%r197, 0;
	@%p40 bra 	$L__BB4_107;
	and.b32  	%r197, %r170, 2147483632;
	mov.b32 	%r214, 0;
$L__BB4_74:
	.pragma "nounroll";
	add.s32 	%r124, %r214, %r29;
	cvt.u64.u32 	%rd162, %r124;
	add.s64 	%rd163, %rd1, %rd162;
	ld.global.u8 	%rs30, [%rd163];
	setp.eq.s16 	%p41, %rs30, 0;
	@%p41 bra 	$L__BB4_76;
	mul.wide.u32 	%rd164, %r124, 4;
	add.s64 	%rd165, %rd5, %rd164;
	ld.global.f32 	%f244, [%rd165];
	add.f32 	%f460, %f460, %f244;
$L__BB4_76:
	add.s32 	%r125, %r124, 1;
	cvt.u64.u32 	%rd166, %r125;
	add.s64 	%rd167, %rd1, %rd166;
	ld.global.u8 	%rs31, [%rd167];
	setp.eq.s16 	%p42, %rs31, 0;
	@%p42 bra 	$L__BB4_78;
	mul.wide.u32 	%rd168, %r125, 4;
	add.s64 	%rd169, %rd5, %rd168;
	ld.global.f32 	%f245, [%rd169];
	add.f32 	%f460, %f460, %f245;
$L__BB4_78:
	add.s32 	%r126, %r124, 2;
	cvt.u64.u32 	%rd170, %r126;
	add.s64 	%rd171, %rd1, %rd170;
	ld.global.u8 	%rs32, [%rd171];
	setp.eq.s16 	%p43, %rs32, 0;
	@%p43 bra 	$L__BB4_80;
	mul.wide.u32 	%rd172, %r126, 4;
	add.s64 	%rd173, %rd5, %rd172;
	ld.global.f32 	%f246, [%rd173];
	add.f32 	%f460, %f460, %f246;
$L__BB4_80:
	add.s32 	%r127, %r124, 3;
	cvt.u64.u32 	%rd174, %r127;
	add.s64 	%rd175, %rd1, %rd174;
	ld.global.u8 	%rs33, [%rd175];
	setp.eq.s16 	%p44, %rs33, 0;
	@%p44 bra 	$L__BB4_82;
	mul.wide.u32 	%rd176, %r127, 4;
	add.s64 	%rd177, %rd5, %rd176;
	ld.global.f32 	%f247, [%rd177];
	add.f32 	%f460, %f460, %f247;
$L__BB4_82:
	add.s32 	%r128, %r124, 4;
	cvt.u64.u32 	%rd178, %r128;
	add.s64 	%rd179, %rd1, %rd178;
	ld.global.u8 	%rs34, [%rd179];
	setp.eq.s16 	%p45, %rs34, 0;
	@%p45 bra 	$L__BB4_84;
	mul.wide.u32 	%rd180, %r128, 4;
	add.s64 	%rd181, %rd5, %rd180;
	ld.global.f32 	%f248, [%rd181];
	add.f32 	%f460, %f460, %f248;
$L__BB4_84:
	add.s32 	%r129, %r124, 5;
	cvt.u64.u32 	%rd182, %r129;
	add.s64 	%rd183, %rd1, %rd182;
	ld.global.u8 	%rs35, [%rd183];
	setp.eq.s16 	%p46, %rs35, 0;
	@%p46 bra 	$L__BB4_86;
	mul.wide.u32 	%rd184, %r129, 4;
	add.s64 	%rd185, %rd5, %rd184;
	ld.global.f32 	%f249, [%rd185];
	add.f32 	%f460, %f460, %f249;
$L__BB4_86:
	add.s32 	%r130, %r124, 6;
	cvt.u64.u32 	%rd186, %r130;
	add.s64 	%rd187, %rd1, %rd186;
	ld.global.u8 	%rs36, [%rd187];
	setp.eq.s16 	%p47, %rs36, 0;
	@%p47 bra 	$L__BB4_88;
	mul.wide.u32 	%rd188, %r130, 4;
	add.s64 	%rd189, %rd5, %rd188;
	ld.global.f32 	%f250, [%rd189];
	add.f32 	%f460, %f460, %f250;
$L__BB4_88:
	add.s32 	%r131, %r124, 7;
	cvt.u64.u32 	%rd190, %r131;
	add.s64 	%rd191, %rd1, %rd190;
	ld.global.u8 	%rs37, [%rd191];
	setp.eq.s16 	%p48, %rs37, 0;
	@%p48 bra 	$L__BB4_90;
	mul.wide.u32 	%rd192, %r131, 4;
	add.s64 	%rd193, %rd5, %rd192;
	ld.global.f32 	%f251, [%rd193];
	add.f32 	%f460, %f460, %f251;
$L__BB4_90:
	add.s32 	%r132, %r124, 8;
	cvt.u64.u32 	%rd194, %r132;
	add.s64 	%rd195, %rd1, %rd194;
	ld.global.u8 	%rs38, [%rd195];
	setp.eq.s16 	%p49, %rs38, 0;
	@%p49 bra 	$L__BB4_92;
	mul.wide.u32 	%rd196, %r132, 4;
	add.s64 	%rd197, %rd5, %rd196;
	ld.global.f32 	%f252, [%rd197];
	add.f32 	%f460, %f460, %f252;
$L__BB4_92:
	add.s32 	%r133, %r124, 9;
	cvt.u64.u32 	%rd198, %r133;
	add.s64 	%rd199, %rd1, %rd198;
	ld.global.u8 	%rs39, [%rd199];
	setp.eq.s16 	%p50, %rs39, 0;
	@%p50 bra 	$L__BB4_94;
	mul.wide.u32 	%rd200, %r133, 4;
	add.s64 	%rd201, %rd5, %rd200;
	ld.global.f32 	%f253, [%rd201];
	add.f32 	%f460, %f460, %f253;
$L__BB4_94:
	add.s32 	%r134, %r124, 10;
	cvt.u64.u32 	%rd202, %r134;
	add.s64 	%rd203, %rd1, %rd202;
	ld.global.u8 	%rs40, [%rd203];
	setp.eq.s16 	%p51, %rs40, 0;
	@%p51 bra 	$L__BB4_96;
	mul.wide.u32 	%rd204, %r134, 4;
	add.s64 	%rd205, %rd5, %rd204;
	ld.global.f32 	%f254, [%rd205];
	add.f32 	%f460, %f460, %f254;
$L__BB4_96:
	add.s32 	%r135, %r124, 11;
	cvt.u64.u32 	%rd206, %r135;
	add.s64 	%rd207, %rd1, %rd206;
	ld.global.u8 	%rs41, [%rd207];
	setp.eq.s16 	%p52, %rs41, 0;
	@%p52 bra 	$L__BB4_98;
	mul.wide.u32 	%rd208, %r135, 4;
	add.s64 	%rd209, %rd5, %rd208;
	ld.global.f32 	%f255, [%rd209];
	add.f32 	%f460, %f460, %f255;
$L__BB4_98:
	add.s32 	%r136, %r124, 12;
	cvt.u64.u32 	%rd210, %r136;
	add.s64 	%rd211, %rd1, %rd210;
	ld.global.u8 	%rs42, [%rd211];
	setp.eq.s16 	%p53, %rs42, 0;
	@%p53 bra 	$L__BB4_100;
	mul.wide.u32 	%rd212, %r136, 4;
	add.s64 	%rd213, %rd5, %rd212;
	ld.global.f32 	%f256, [%rd213];
	add.f32 	%f460, %f460, %f256;
$L__BB4_100:
	add.s32 	%r137, %r124, 13;
	cvt.u64.u32 	%rd214, %r137;
	add.s64 	%rd215, %rd1, %rd214;
	ld.global.u8 	%rs43, [%rd215];
	setp.eq.s16 	%p54, %rs43, 0;
	@%p54 bra 	$L__BB4_102;
	mul.wide.u32 	%rd216, %r137, 4;
	add.s64 	%rd217, %rd5, %rd216;
	ld.global.f32 	%f257, [%rd217];
	add.f32 	%f460, %f460, %f257;
$L__BB4_102:
	add.s32 	%r138, %r124, 14;
	cvt.u64.u32 	%rd218, %r138;
	add.s64 	%rd219, %rd1, %rd218;
	ld.global.u8 	%rs44, [%rd219];
	setp.eq.s16 	%p55, %rs44, 0;
	@%p55 bra 	$L__BB4_104;
	mul.wide.u32 	%rd220, %r138, 4;
	add.s64 	%rd221, %rd5, %rd220;
	ld.global.f32 	%f258, [%rd221];
	add.f32 	%f460, %f460, %f258;
$L__BB4_104:
	add.s32 	%r139, %r124, 15;
	cvt.u64.u32 	%rd222, %r139;
	add.s64 	%rd223, %rd1, %rd222;
	ld.global.u8 	%rs45, [%rd223];
	setp.eq.s16 	%p56, %rs45, 0;
	@%p56 bra 	$L__BB4_106;
	mul.wide.u32 	%rd224, %r139, 4;
	add.s64 	%rd225, %rd5, %rd224;
	ld.global.f32 	%f259, [%rd225];
	add.f32 	%f460, %f460, %f259;
$L__BB4_106:
	add.s32 	%r214, %r214, 16;
	setp.eq.s32 	%p57, %r214, %r197;
	@%p57 bra 	$L__BB4_107;
	bra.uni 	$L__BB4_74;
$L__BB4_107:
	setp.eq.s32 	%p58, %r30, 0;
	@%p58 bra 	$L__BB4_142;
	and.b32  	%r51, %r170, 7;
	setp.lt.u32 	%p59, %r30, 8;
	@%p59 bra 	$L__BB4_126;
	add.s32 	%r52, %r197, %r29;
	cvt.u64.u32 	%rd226, %r52;
	add.s64 	%rd227, %rd1, %rd226;
	ld.global.u8 	%rs46, [%rd227];
	setp.eq.s16 	%p60, %rs46, 0;
	@%p60 bra 	$L__BB4_111;
	mul.wide.u32 	%rd228, %r52, 4;
	add.s64 	%rd229, %rd5, %rd228;
	ld.global.f32 	%f261, [%rd229];
	add.f32 	%f460, %f460, %f261;
$L__BB4_111:
	add.s32 	%r53, %r52, 1;
	cvt.u64.u32 	%rd230, %r53;
	add.s64 	%rd231, %rd1, %rd230;
	ld.global.u8 	%rs47, [%rd231];
	setp.eq.s16 	%p61, %rs47, 0;
	@%p61 bra 	$L__BB4_113;
	mul.wide.u32 	%rd232, %r53, 4;
	add.s64 	%rd233, %rd5, %rd232;
	ld.global.f32 	%f262, [%rd233];
	add.f32 	%f460, %f460, %f262;
$L__BB4_113:
	add.s32 	%r54, %r52, 2;
	cvt.u64.u32 	%rd234, %r54;
	add.s64 	%rd235, %rd1, %rd234;
	ld.global.u8 	%rs48, [%rd235];
	setp.eq.s16 	%p62, %rs48, 0;
	@%p62 bra 	$L__BB4_115;
	mul.wide.u32 	%rd236, %r54, 4;
	add.s64 	%rd237, %rd5, %rd236;
	ld.global.f32 	%f263, [%rd237];
	add.f32 	%f460, %f460, %f263;
$L__BB4_115:
	add.s32 	%r55, %r52, 3;
	cvt.u64.u32 	%rd238, %r55;
	add.s64 	%rd239, %rd1, %rd238;
	ld.global.u8 	%rs49, [%rd239];
	setp.eq.s16 	%p63, %rs49, 0;
	@%p63 bra 	$L__BB4_117;
	mul.wide.u32 	%rd240, %r55, 4;
	add.s64 	%rd241, %rd5, %rd240;
	ld.global.f32 	%f264, [%rd241];
	add.f32 	%f460, %f460, %f264;
$L__BB4_117:
	add.s32 	%r56, %r52, 4;
	cvt.u64.u32 	%rd242, %r56;
	add.s64 	%rd243, %rd1, %rd242;
	ld.global.u8 	%rs50, [%rd243];
	setp.eq.s16 	%p64, %rs50, 0;
	@%p64 bra 	$L__BB4_119;
	mul.wide.u32 	%rd244, %r56, 4;
	add.s64 	%rd245, %rd5, %rd244;
	ld.global.f32 	%f265, [%rd245];
	add.f32 	%f460, %f460, %f265;
$L__BB4_119:
	add.s32 	%r57, %r52, 5;
	cvt.u64.u32 	%rd246, %r57;
	add.s64 	%rd247, %rd1, %rd246;
	ld.global.u8 	%rs51, [%rd247];
	setp.eq.s16 	%p65, %rs51, 0;
	@%p65 bra 	$L__BB4_121;
	mul.wide.u32 	%rd248, %r57, 4;
	add.s64 	%rd249, %rd5, %rd248;
	ld.global.f32 	%f266, [%rd249];
	add.f32 	%f460, %f460, %f266;
$L__BB4_121:
	add.s32 	%r58, %r52, 6;
	cvt.u64.u32 	%rd250, %r58;
	add.s64 	%rd251, %rd1, %rd250;
	ld.global.u8 	%rs52, [%rd251];
	setp.eq.s16 	%p66, %rs52, 0;
	@%p66 bra 	$L__BB4_123;
	mul.wide.u32 	%rd252, %r58, 4;
	add.s64 	%rd253, %rd5, %rd252;
	ld.global.f32 	%f267, [%rd253];
	add.f32 	%f460, %f460, %f267;
$L__BB4_123:
	add.s32 	%r59, %r52, 7;
	cvt.u64.u32 	%rd254, %r59;
	add.s64 	%rd255, %rd1, %rd254;
	ld.global.u8 	%rs53, [%rd255];
	setp.eq.s16 	%p67, %rs53, 0;
	@%p67 bra 	$L__BB4_125;
	mul.wide.u32 	%rd256, %r59, 4;
	add.s64 	%rd257, %rd5, %rd256;
	ld.global.f32 	%f268, [%rd257];
	add.f32 	%f460, %f460, %f268;
$L__BB4_125:
	add.s32 	%r197, %r197, 8;
$L__BB4_126:
	setp.eq.s32 	%p68, %r51, 0;
	@%p68 bra 	$L__BB4_142;
	and.b32  	%r62, %r170, 3;
	setp.lt.u32 	%p69, %r51, 4;
	@%p69 bra 	$L__BB4_137;
	add.s32 	%r63, %r197, %r29;
	cvt.u64.u32 	%rd258, %r63;
	add.s64 	%rd259, %rd1, %rd258;
	ld.global.u8 	%rs54, [%rd259];
	setp.eq.s16 	%p70, %rs54, 0;
	@%p70 bra 	$L__BB4_130;
	mul.wide.u32 	%rd260, %r63, 4;
	add.s64 	%rd261, %rd5, %rd260;
	ld.global.f32 	%f270, [%rd261];
	add.f32 	%f460, %f460, %f270;
$L__BB4_130:
	add.s32 	%r64, %r63, 1;
	cvt.u64.u32 	%rd262, %r64;
	add.s64 	%rd263, %rd1, %rd262;
	ld.global.u8 	%rs55, [%rd263];
	setp.eq.s16 	%p71, %rs55, 0;
	@%p71 bra 	$L__BB4_132;
	mul.wide.u32 	%rd264, %r64, 4;
	add.s64 	%rd265, %rd5, %rd264;
	ld.global.f32 	%f271, [%rd265];
	add.f32 	%f460, %f460, %f271;
$L__BB4_132:
	add.s32 	%r65, %r63, 2;
	cvt.u64.u32 	%rd266, %r65;
	add.s64 	%rd267, %rd1, %rd266;
	ld.global.u8 	%rs56, [%rd267];
	setp.eq.s16 	%p72, %rs56, 0;
	@%p72 bra 	$L__BB4_134;
	mul.wide.u32 	%rd268, %r65, 4;
	add.s64 	%rd269, %rd5, %rd268;
	ld.global.f32 	%f272, [%rd269];
	add.f32 	%f460, %f460, %f272;
$L__BB4_134:
	add.s32 	%r66, %r63, 3;
	cvt.u64.u32 	%rd270, %r66;
	add.s64 	%rd271, %rd1, %rd270;
	ld.global.u8 	%rs57, [%rd271];
	setp.eq.s16 	%p73, %rs57, 0;
	@%p73 bra 	$L__BB4_136;
	mul.wide.u32 	%rd272, %r66, 4;
	add.s64 	%rd273, %rd5, %rd272;
	ld.global.f32 	%f273, [%rd273];
	add.f32 	%f460, %f460, %f273;
$L__BB4_136:
	add.s32 	%r197, %r197, 4;
$L__BB4_137:
	setp.eq.s32 	%p74, %r62, 0;
	@%p74 bra 	$L__BB4_142;
	mov.b32 	%r201, 0;
$L__BB4_139:
	.pragma "nounroll";
	add.s32 	%r71, %r197, %r29;
	cvt.u64.u32 	%rd274, %r71;
	add.s64 	%rd275, %rd1, %rd274;
	ld.global.u8 	%rs58, [%rd275];
	setp.eq.s16 	%p75, %rs58, 0;
	@%p75 bra 	$L__BB4_141;
	mul.wide.u32 	%rd276, %r71, 4;
	add.s64 	%rd277, %rd5, %rd276;
	ld.global.f32 	%f274, [%rd277];
	add.f32 	%f460, %f460, %f274;
$L__BB4_141:
	add.s32 	%r197, %r197, 1;
	add.s32 	%r201, %r201, 1;
	setp.ne.s32 	%p76, %r201, %r62;
	@%p76 bra 	$L__BB4_139;
$L__BB4_142:
	setp.lt.s32 	%p77, %r169, 1;
	mov.f32 	%f547, 0f00000000;
	@%p77 bra 	$L__BB4_204;
	mul.lo.s32 	%r74, %r169, %r1;
	setp.lt.s32 	%p78, %r168, 1;
	@%p78 bra 	$L__BB4_188;
	and.b32  	%r75, %r168, 7;
	and.b32  	%r76, %r168, 3;
	and.b32  	%r77, %r168, 2147483640;
	neg.s32 	%r78, %r77;
	shl.b32 	%r79, %r169, 3;
	mul.lo.s32 	%r80, %r169, 6;
	mul.lo.s32 	%r81, %r169, 3;
	shl.b32 	%r82, %r169, 1;
	mov.f32 	%f547, 0f00000000;
	mov.b32 	%r202, 0;
	add.s64 	%rd8, %rd6, 72;
$L__BB4_145:
	add.s32 	%r84, %r202, %r74;
	cvt.u64.u32 	%rd302, %r84;
	add.s64 	%rd303, %rd4, %rd302;
	ld.global.u8 	%rs64, [%rd303];
	setp.eq.s16 	%p88, %rs64, 0;
	@%p88 bra 	$L__BB4_187;
	setp.lt.u32 	%p89, %r168, 8;
	mul.wide.u32 	%rd304, %r202, 12;
	add.s64 	%rd305, %rd3, %rd304;
	ld.global.f32 	%f302, [%rd305+4];
	mul.wide.u32 	%rd306, %r84, 4;
	add.s64 	%rd307, %rd2, %rd306;
	ld.global.f32 	%f303, [%rd307];
	mul.f32 	%f103, %f302, %f303;
	mov.f32 	%f499, 0f00000000;
	mov.b32 	%r212, 0;
	@%p89 bra 	$L__BB4_165;
	cvt.u64.u32 	%rd308, %r202;
	add.s64 	%rd395, %rd4, %rd308;
	mul.wide.u32 	%rd309, %r202, 4;
	add.s64 	%rd394, %rd2, %rd309;
	mad.lo.s32 	%r209, %r169, 7, %r202;
	add.s32 	%r208, %r80, %r202;
	mad.lo.s32 	%r207, %r169, 5, %r202;
	shl.b32 	%r187, %r169, 2;
	add.s32 	%r206, %r187, %r202;
	add.s32 	%r205, %r81, %r202;
	add.s32 	%r204, %r169, %r202;
	add.s32 	%r203, %r82, %r202;
	mov.f32 	%f499, 0f00000000;
	mov.u64 	%rd393, %rd8;
	mov.u32 	%r210, %r78;
$L__BB4_148:
	.pragma "nounroll";
	ld.global.u8 	%rs65, [%rd395];
	setp.eq.s16 	%p90, %rs65, 0;
	@%p90 bra 	$L__BB4_150;
	ld.global.f32 	%f305, [%rd393+-64];
	ld.global.f32 	%f306, [%rd394];
	fma.rn.f32 	%f499, %f305, %f306, %f499;
$L__BB4_150:
	cvt.u64.u32 	%rd310, %r204;
	add.s64 	%rd311, %rd4, %rd310;
	ld.global.u8 	%rs66, [%rd311];
	setp.eq.s16 	%p91, %rs66, 0;
	@%p91 bra 	$L__BB4_152;
	ld.global.f32 	%f307, [%rd393+-48];
	mul.wide.u32 	%rd312, %r204, 4;
	add.s64 	%rd313, %rd2, %rd312;
	ld.global.f32 	%f308, [%rd313];
	fma.rn.f32 	%f499, %f307, %f308, %f499;
$L__BB4_152:
	cvt.u64.u32 	%rd314, %r203;
	add.s64 	%rd315, %rd4, %rd314;
	ld.global.u8 	%rs67, [%rd315];
	setp.eq.s16 	%p92, %rs67, 0;
	@%p92 bra 	$L__BB4_154;
	ld.global.f32 	%f309, [%rd393+-32];
	mul.wide.u32 	%rd316, %r203, 4;
	add.s64 	%rd317, %rd2, %rd316;
	ld.global.f32 	%f310, [%rd317];
	fma.rn.f32 	%f499, %f309, %f310, %f499;
$L__BB4_154:
	cvt.u64.u32 	%rd318, %r205;
	add.s64 	%rd319, %rd4, %rd318;
	ld.global.u8 	%rs68, [%rd319];
	setp.eq.s16 	%p93, %rs68, 0;
	@%p93 bra 	$L__BB4_156;
	ld.global.f32 	%f311, [%rd393+-16];
	mul.wide.u32 	%rd320, %r205, 4;
	add.s64 	%rd321, %rd2, %rd320;
	ld.global.f32 	%f312, [%rd321];
	fma.rn.f32 	%f499, %f311, %f312, %f499;
$L__BB4_156:
	cvt.u64.u32 	%rd322, %r206;
	add.s64 	%rd323, %rd4, %rd322;
	ld.global.u8 	%rs69, [%rd323];
	setp.eq.s16 	%p94, %rs69, 0;
	@%p94 bra 	$L__BB4_158;
	ld.global.f32 	%f313, [%rd393];
	mul.wide.u32 	%rd324, %r206, 4;
	add.s64 	%rd325, %rd2, %rd324;
	ld.global.f32 	%f314, [%rd325];
	fma.rn.f32 	%f499, %f313, %f314, %f499;
$L__BB4_158:
	cvt.u64.u32 	%rd326, %r207;
	add.s64 	%rd327, %rd4, %rd326;
	ld.global.u8 	%rs70, [%rd327];
	setp.eq.s16 	%p95, %rs70, 0;
	@%p95 bra 	$L__BB4_160;
	ld.global.f32 	%f315, [%rd393+16];
	mul.wide.u32 	%rd328, %r207, 4;
	add.s64 	%rd329, %rd2, %rd328;
	ld.global.f32 	%f316, [%rd329];
	fma.rn.f32 	%f499, %f315, %f316, %f499;
$L__BB4_160:
	cvt.u64.u32 	%rd330, %r208;
	add.s64 	%rd331, %rd4, %rd330;
	ld.global.u8 	%rs71, [%rd331];
	setp.eq.s16 	%p96, %rs71, 0;
	@%p96 bra 	$L__BB4_162;
	ld.global.f32 	%f317, [%rd393+32];
	mul.wide.u32 	%rd332, %r208, 4;
	add.s64 	%rd333, %rd2, %rd332;
	ld.global.f32 	%f318, [%rd333];
	fma.rn.f32 	%f499, %f317, %f318, %f499;
$L__BB4_162:
	cvt.u64.u32 	%rd334, %r209;
	add.s64 	%rd335, %rd4, %rd334;
	ld.global.u8 	%rs72, [%rd335];
	setp.eq.s16 	%p97, %rs72, 0;
	@%p97 bra 	$L__BB4_164;
	ld.global.f32 	%f319, [%rd393+48];
	mul.wide.u32 	%rd336, %r209, 4;
	add.s64 	%rd337, %rd2, %rd336;
	ld.global.f32 	%f320, [%rd337];
	fma.rn.f32 	%f499, %f319, %f320, %f499;
$L__BB4_164:
	cvt.u64.u32 	%rd338, %r79;
	add.s32 	%r210, %r210, 8;
	add.s64 	%rd395, %rd395, %rd338;
	mul.wide.u32 	%rd339, %r79, 4;
	add.s64 	%rd394, %rd394, %rd339;
	add.s32 	%r209, %r209, %r79;
	add.s32 	%r208, %r208, %r79;
	add.s32 	%r207, %r207, %r79;
	add.s32 	%r206, %r206, %r79;
	add.s64 	%rd393, %rd393, 128;
	add.s32 	%r205, %r205, %r79;
	add.s32 	%r204, %r204, %r79;
	add.s32 	%r203, %r203, %r79;
	setp.eq.s32 	%p98, %r210, 0;
	mov.u32 	%r212, %r77;
	@%p98 bra 	$L__BB4_165;
	bra.uni 	$L__BB4_148;
$L__BB4_165:
	setp.eq.s32 	%p99, %r75, 0;
	@%p99 bra 	$L__BB4_186;
	add.s32 	%r188, %r75, -1;
	setp.lt.u32 	%p100, %r188, 3;
	@%p100 bra 	$L__BB4_176;
	mad.lo.s32 	%r110, %r212, %r169, %r202;
	cvt.u64.u32 	%rd340, %r110;
	add.s64 	%rd341, %rd4, %rd340;
	ld.global.u8 	%rs73, [%rd341];
	setp.eq.s16 	%p101, %rs73, 0;
	mul.wide.u32 	%rd342, %r212, 16;
	add.s64 	%rd343, %rd6, %rd342;
	add.s64 	%rd17, %rd343, 8;
	@%p101 bra 	$L__BB4_169;
	ld.global.f32 	%f322, [%rd17];
	mul.wide.u32 	%rd344, %r110, 4;
	add.s64 	%rd345, %rd2, %rd344;
	ld.global.f32 	%f323, [%rd345];
	fma.rn.f32 	%f499, %f322, %f323, %f499;
$L__BB4_169:
	add.s32 	%r111, %r110, %r169;
	cvt.u64.u32 	%rd346, %r111;
	add.s64 	%rd347, %rd4, %rd346;
	ld.global.u8 	%rs74, [%rd347];
	setp.eq.s16 	%p102, %rs74, 0;
	@%p102 bra 	$L__BB4_171;
	ld.global.f32 	%f324, [%rd17+16];
	mul.wide.u32 	%rd348, %r111, 4;
	add.s64 	%rd349, %rd2, %rd348;
	ld.global.f32 	%f325, [%rd349];
	fma.rn.f32 	%f499, %f324, %f325, %f499;
$L__BB4_171:
	add.s32 	%r112, %r111, %r169;
	cvt.u64.u32 	%rd350, %r112;
	add.s64 	%rd351, %rd4, %rd350;
	ld.global.u8 	%rs75, [%rd351];
	setp.eq.s16 	%p103, %rs75, 0;
	@%p103 bra 	$L__BB4_173;
	ld.global.f32 	%f326, [%rd17+32];
	mul.wide.u32 	%rd352, %r112, 4;
	add.s64 	%rd353, %rd2, %rd352;
	ld.global.f32 	%f327, [%rd353];
	fma.rn.f32 	%f499, %f326, %f327, %f499;
$L__BB4_173:
	add.s32 	%r113, %r112, %r169;
	cvt.u64.u32 	%rd354, %r113;
	add.s64 	%rd355, %rd4, %rd354;
	ld.global.u8 	%rs76, [%rd355];
	setp.eq.s16 	%p104, %rs76, 0;
	@%p104 bra 	$L__BB4_175;
	ld.global.f32 	%f328, [%rd17+48];
	mul.wide.u32 	%rd356, %r113, 4;
	add.s64 	%rd357, %rd2, %rd356;
	ld.global.f32 	%f329, [%rd357];
	fma.rn.f32 	%f499, %f328, %f329, %f499;
$L__BB4_175:
	add.s32 	%r212, %r212, 4;
$L__BB4_176:
	setp.eq.s32 	%p105, %r76, 0;
	@%p105 bra 	$L__BB4_186;
	setp.eq.s32 	%p106, %r76, 1;
	@%p106 bra 	$L__BB4_183;
	mad.lo.s32 	%r116, %r212, %r169, %r202;
	cvt.u64.u32 	%rd358, %r116;
	add.s64 	%rd359, %rd4, %rd358;
	ld.global.u8 	%rs77, [%rd359];
	setp.eq.s16 	%p107, %rs77, 0;
	mul.wide.u32 	%rd360, %r212, 16;
	add.s64 	%rd361, %rd6, %rd360;
	add.s64 	%rd18, %rd361, 8;
	@%p107 bra 	$L__BB4_180;
	ld.global.f32 	%f331, [%rd18];
	mul.wide.u32 	%rd362, %r116, 4;
	add.s64 	%rd363, %rd2, %rd362;
	ld.global.f32 	%f332, [%rd363];
	fma.rn.f32 	%f499, %f331, %f332, %f499;
$L__BB4_180:
	add.s32 	%r117, %r116, %r169;
	cvt.u64.u32 	%rd364, %r117;
	add.s64 	%rd365, %rd4, %rd364;
	ld.global.u8 	%rs78, [%rd365];
	setp.eq.s16 	%p108, %rs78, 0;
	@%p108 bra 	$L__BB4_182;
	ld.global.f32 	%f333, [%rd18+16];
	mul.wide.u32 	%rd366, %r117, 4;
	add.s64 	%rd367, %rd2, %rd366;
	ld.global.f32 	%f334, [%rd367];
	fma.rn.f32 	%f499, %f333, %f334, %f499;
$L__BB4_182:
	add.s32 	%r212, %r212, 2;
$L__BB4_183:
	and.b32  	%r189, %r168, 1;
	setp.eq.b32 	%p109, %r189, 1;
	not.pred 	%p110, %p109;
	@%p110 bra 	$L__BB4_186;
	mad.lo.s32 	%r120, %r212, %r169, %r202;
	cvt.u64.u32 	%rd368, %r120;
	add.s64 	%rd369, %rd4, %rd368;
	ld.global.u8 	%rs79, [%rd369];
	setp.eq.s16 	%p111, %rs79, 0;
	@%p111 bra 	$L__BB4_186;
	mul.wide.u32 	%rd370, %r212, 16;
	add.s64 	%rd371, %rd6, %rd370;
	ld.global.f32 	%f335, [%rd371+8];
	mul.wide.u32 	%rd372, %r120, 4;
	add.s64 	%rd373, %rd2, %rd372;
	ld.global.f32 	%f336, [%rd373];
	fma.rn.f32 	%f499, %f335, %f336, %f499;
$L__BB4_186:
	div.rn.f32 	%f337, %f103, %f499;
	add.f32 	%f547, %f547, %f337;
$L__BB4_187:
	add.s32 	%r202, %r202, 1;
	setp.eq.s32 	%p112, %r202, %r169;
	@%p112 bra 	$L__BB4_204;
	bra.uni 	$L__BB4_145;
$L__BB4_188:
	add.s32 	%r182, %r169, -1;
	and.b32  	%r121, %r169, 3;
	setp.lt.u32 	%p79, %r182, 3;
	mov.f32 	%f547, 0f00000000;
	mov.b32 	%r216, 0;
	@%p79 bra 	$L__BB4_199;
	and.b32  	%r216, %r169, 2147483644;
	mov.f32 	%f547, 0f00000000;
	mov.b32 	%r215, 0;
$L__BB4_190:
	add.s32 	%r142, %r215, %r74;
	cvt.u64.u32 	%rd278, %r142;
	add.s64 	%rd279, %rd4, %rd278;
	ld.global.u8 	%rs59, [%rd279];
	setp.eq.s16 	%p80, %rs59, 0;
	mul.wide.u32 	%rd280, %r215, 12;
	add.s64 	%rd281, %rd3, %rd280;
	add.s64 	%rd19, %rd281, 4;
	@%p80 bra 	$L__BB4_192;
	ld.global.f32 	%f279, [%rd19];
	mul.wide.u32 	%rd282, %r142, 4;
	add.s64 	%rd283, %rd2, %rd282;
	ld.global.f32 	%f280, [%rd283];
	mul.f32 	%f281, %f279, %f280;
	div.rn.f32 	%f282, %f281, 0f00000000;
	add.f32 	%f547, %f547, %f282;
$L__BB4_192:
	add.s32 	%r143, %r142, 1;
	cvt.u64.u32 	%rd284, %r143;
	add.s64 	%rd285, %rd4, %rd284;
	ld.global.u8 	%rs60, [%rd285];
	setp.eq.s16 	%p81, %rs60, 0;
	@%p81 bra 	$L__BB4_194;
	ld.global.f32 	%f283, [%rd19+12];
	mul.wide.u32 	%rd286, %r143, 4;
	add.s64 	%rd287, %rd2, %rd286;
	ld.global.f32 	%f284, [%rd287];
	mul.f32 	%f285, %f283, %f284;
	div.rn.f32 	%f286, %f285, 0f00000000;
	add.f32 	%f547, %f547, %f286;
$L__BB4_194:
	add.s32 	%r144, %r142, 2;
	cvt.u64.u32 	%rd288, %r144;
	add.s64 	%rd289, %rd4, %rd288;
	ld.global.u8 	%rs61, [%rd289];
	setp.eq.s16 	%p82, %rs61, 0;
	@%p82 bra 	$L__BB4_196;
	ld.global.f32 	%f287, [%rd19+24];
	mul.wide.u32 	%rd290, %r144, 4;
	add.s64 	%rd291, %rd2, %rd290;
	ld.global.f32 	%f288, [%rd291];
	mul.f32 	%f289, %f287, %f288;
	div.rn.f32 	%f290, %f289, 0f00000000;
	add.f32 	%f547, %f547, %f290;
$L__BB4_196:
	add.s32 	%r145, %r142, 3;
	cvt.u64.u32 	%rd292, %r145;
	add.s64 	%rd293, %rd4, %rd292;
	ld.global.u8 	%rs62, [%rd293];
	setp.eq.s16 	%p83, %rs62, 0;
	@%p83 bra 	$L__BB4_198;
	ld.global.f32 	%f291, [%rd19+36];
	mul.wide.u32 	%rd294, %r145, 4;
	add.s64 	%rd295, %rd2, %rd294;
	ld.global.f32 	%f292, [%rd295];
	mul.f32 	%f293, %f291, %f292;
	div.rn.f32 	%f294, %f293, 0f00000000;
	add.f32 	%f547, %f547, %f294;
$L__BB4_198:
	add.s32 	%r215, %r215, 4;
	setp.ne.s32 	%p84, %r215, %r216;
	@%p84 bra 	$L__BB4_190;
$L__BB4_199:
	setp.eq.s32 	%p85, %r121, 0;
	@%p85 bra 	$L__BB4_204;
	mov.b32 	%r218, 0;
$L__BB4_201:
	.pragma "nounroll";
	add.s32 	%r150, %r216, %r74;
	cvt.u64.u32 	%rd296, %r150;
	add.s64 	%rd297, %rd4, %rd296;
	ld.global.u8 	%rs63, [%rd297];
	setp.eq.s16 	%p86, %rs63, 0;
	@%p86 bra 	$L__BB4_203;
	mul.wide.u32 	%rd298, %r216, 12;
	add.s64 	%rd299, %rd3, %rd298;
	ld.global.f32 	%f295, [%rd299+4];
	mul.wide.u32 	%rd300, %r150, 4;
	add.s64 	%rd301, %rd2, %rd300;
	ld.global.f32 	%f296, [%rd301];
	mul.f32 	%f297, %f295, %f296;
	div.rn.f32 	%f298, %f297, 0f00000000;
	add.f32 	%f547, %f547, %f298;
$L__BB4_203:
	add.s32 	%r216, %r216, 1;
	add.s32 	%r218, %r218, 1;
	setp.ne.s32 	%p87, %r218, %r121;
	@%p87 bra 	$L__BB4_201;
$L__BB4_204:
	ld.param.u64 	%rd392, [_Z9mlem_stepP5voxelS0_P6sensorPfS3_S3_PbS4_iii_param_3];
	cvta.to.global.u64 	%rd374, %rd392;
	ld.global.f32 	%f339, [%rd374];
	mul.wide.u32 	%rd375, %r1, 4;
	add.s64 	%rd376, %rd5, %rd375;
	ld.global.f32 	%f340, [%rd376];
	mul.f32 	%f191, %f339, %f340;
	setp.lt.s32 	%p113, %r168, 1;
	mov.f32 	%f556, 0f00000000;
	@%p113 bra 	$L__BB4_217;
	and.b32  	%r153, %r168, 15;
	setp.lt.u32 	%p114, %r168, 16;
	mov.f32 	%f556, 0f00000000;
	mov.b32 	%r221, 0;
	@%p114 bra 	$L__BB4_208;
	and.b32  	%r221, %r168, 2147483632;
	neg.s32 	%r219, %r221;
	add.s64 	%rd397, %rd6, 136;
	add.s64 	%rd396, %rd5, 32;
	mov.f32 	%f556, 0f00000000;
$L__BB4_207:
	.pragma "nounroll";
	ld.global.f32 	%f344, [%rd397+-128];
	ld.global.f32 	%f345, [%rd396+-32];
	fma.rn.f32 	%f346, %f344, %f345, %f556;
	ld.global.f32 	%f347, [%rd397+-112];
	ld.global.f32 	%f348, [%rd396+-28];
	fma.rn.f32 	%f349, %f347, %f348, %f346;
	ld.global.f32 	%f350, [%rd397+-96];
	ld.global.f32 	%f351, [%rd396+-24];
	fma.rn.f32 	%f352, %f350, %f351, %f349;
	ld.global.f32 	%f353, [%rd397+-80];
	ld.global.f32 	%f354, [%rd396+-20];
	fma.rn.f32 	%f355, %f353, %f354, %f352;
	ld.global.f32 	%f356, [%rd397+-64];
	ld.global.f32 	%f357, [%rd396+-16];
	fma.rn.f32 	%f358, %f356, %f357, %f355;
	ld.global.f32 	%f359, [%rd397+-48];
	ld.global.f32 	%f360, [%rd396+-12];
	fma.rn.f32 	%f361, %f359, %f360, %f358;
	ld.global.f32 	%f362, [%rd397+-32];
	ld.global.f32 	%f363, [%rd396+-8];
	fma.rn.f32 	%f364, %f362, %f363, %f361;
	ld.global.f32 	%f365, [%rd397+-16];
	ld.global.f32 	%f366, [%rd396+-4];
	fma.rn.f32 	%f367, %f365, %f366, %f364;
	ld.global.f32 	%f368, [%rd397];
	ld.global.f32 	%f369, [%rd396];
	fma.rn.f32 	%f370, %f368, %f369, %f367;
	ld.global.f32 	%f371, [%rd397+16];
	ld.global.f32 	%f372, [%rd396+4];
	fma.rn.f32 	%f373, %f371, %f372, %f370;
	ld.global.f32 	%f374, [%rd397+32];
	ld.global.f32 	%f375, [%rd396+8];
	fma.rn.f32 	%f376, %f374, %f375, %f373;
	ld.global.f32 	%f377, [%rd397+48];
	ld.global.f32 	%f378, [%rd396+12];
	fma.rn.f32 	%f379, %f377, %f378, %f376;
	ld.global.f32 	%f380, [%rd397+64];
	ld.global.f32 	%f381, [%rd396+16];
	fma.rn.f32 	%f382, %f380, %f381, %f379;
	ld.global.f32 	%f383, [%rd397+80];
	ld.global.f32 	%f384, [%rd396+20];
	fma.rn.f32 	%f385, %f383, %f384, %f382;
	ld.global.f32 	%f386, [%rd397+96];
	ld.global.f32 	%f387, [%rd396+24];
	fma.rn.f32 	%f388, %f386, %f387, %f385;
	ld.global.f32 	%f389, [%rd397+112];
	ld.global.f32 	%f390, [%rd396+28];
	fma.rn.f32 	%f556, %f389, %f390, %f388;
	add.s32 	%r219, %r219, 16;
	add.s64 	%rd397, %rd397, 256;
	add.s64 	%rd396, %rd396, 64;
	setp.ne.s32 	%p115, %r219, 0;
	@%p115 bra 	$L__BB4_207;
$L__BB4_208:
	setp.eq.s32 	%p116, %r153, 0;
	@%p116 bra 	$L__BB4_217;
	and.b32  	%r159, %r168, 7;
	setp.lt.u32 	%p117, %r153, 8;
	@%p117 bra 	$L__BB4_211;
	mul.wide.u32 	%rd377, %r221, 16;
	add.s64 	%rd378, %rd6, %rd377;
	ld.global.f32 	%f392, [%rd378+8];
	mul.wide.u32 	%rd379, %r221, 4;
	add.s64 	%rd380, %rd5, %rd379;
	ld.global.f32 	%f393, [%rd380];
	fma.rn.f32 	%f394, %f392, %f393, %f556;
	ld.global.f32 	%f395, [%rd378+24];
	ld.global.f32 	%f396, [%rd380+4];
	fma.rn.f32 	%f397, %f395, %f396, %f394;
	ld.global.f32 	%f398, [%rd378+40];
	ld.global.f32 	%f399, [%rd380+8];
	fma.rn.f32 	%f400, %f398, %f399, %f397;
	ld.global.f32 	%f401, [%rd378+56];
	ld.global.f32 	%f402, [%rd380+12];
	fma.rn.f32 	%f403, %f401, %f402, %f400;
	ld.global.f32 	%f404, [%rd378+72];
	ld.global.f32 	%f405, [%rd380+16];
	fma.rn.f32 	%f406, %f404, %f405, %f403;
	ld.global.f32 	%f407, [%rd378+88];
	ld.global.f32 	%f408, [%rd380+20];
	fma.rn.f32 	%f409, %f407, %f408, %f406;
	ld.global.f32 	%f410, [%rd378+104];
	ld.global.f32 	%f411, [%rd380+24];
	fma.rn.f32 	%f412, %f410, %f411, %f409;
	ld.global.f32 	%f413, [%rd378+120];
	ld.global.f32 	%f414, [%rd380+28];
	fma.rn.f32 	%f556, %f413, %f414, %f412;
	add.s32 	%r221, %r221, 8;
$L__BB4_211:
	setp.eq.s32 	%p118, %r159, 0;
	@%p118 bra 	$L__BB4_217;
	and.b32  	%r162, %r168, 3;
	setp.lt.u32 	%p119, %r159, 4;
	@%p119 bra 	$L__BB4_214;
	mul.wide.u32 	%rd381, %r221, 16;
	add.s64 	%rd382, %rd6, %rd381;
	ld.global.f32 	%f416, [%rd382+8];
	mul.wide.u32 	%rd383, %r221, 4;
	add.s64 	%rd384, %rd5, %rd383;
	ld.global.f32 	%f417, [%rd384];
	fma.rn.f32 	%f418, %f416, %f417, %f556;
	ld.global.f32 	%f419, [%rd382+24];
	ld.global.f32 	%f420, [%rd384+4];
	fma.rn.f32 	%f421, %f419, %f420, %f418;
	ld.global.f32 	%f422, [%rd382+40];
	ld.global.f32 	%f423, [%rd384+8];
	fma.rn.f32 	%f424, %f422, %f423, %f421;
	ld.global.f32 	%f425, [%rd382+56];
	ld.global.f32 	%f426, [%rd384+12];
	fma.rn.f32 	%f556, %f425, %f426, %f424;
	add.s32 	%r221, %r221, 4;
$L__BB4_214:
	setp.eq.s32 	%p120, %r162, 0;
	@%p120 bra 	$L__BB4_217;
	mul.wide.u32 	%rd385, %r221, 4;
	add.s64 	%rd399, %rd5, %rd385;
	mul.wide.u32 	%rd386, %r221, 16;
	add.s64 	%rd387, %rd386, %rd6;
	add.s64 	%rd398, %rd387, 8;
	neg.s32 	%r223, %r162;
$L__BB4_216:
	.pragma "nounroll";
	ld.global.f32 	%f427, [%rd398];
	ld.global.f32 	%f428, [%rd399];
	fma.rn.f32 	%f556, %f427, %f428, %f556;
	add.s64 	%rd399, %rd399, 4;
	add.s64 	%rd398, %rd398, 16;
	add.s32 	%r223, %r223, 1;
	setp.ne.s32 	%p121, %r223, 0;
	@%p121 bra 	$L__BB4_216;
$L__BB4_217:
	ld.param.u64 	%rd391, [_Z9mlem_stepP5voxelS0_P6sensorPfS3_S3_PbS4_iii_param_1];
	cvta.to.global.u64 	%rd388, %rd391;
	div.rn.f32 	%f429, %f191, %f556;
	ld.global.f32 	%f430, [%rd7+-4];
	div.rn.f32 	%f431, %f430, %f460;
	add.f32 	%f432, %f547, %f429;
	mul.f32 	%f433, %f432, %f431;
	mul.wide.u32 	%rd389, %r1, 16;
	add.s64 	%rd390, %rd388, %rd389;
	ld.global.f32 	%f434, [%rd7+-12];
	st.global.f32 	[%rd390], %f434;
	ld.global.f32 	%f435, [%rd7+-8];
	st.global.f32 	[%rd390+4], %f435;
	ld.global.f32 	%f436, [%rd7+-4];
	setp.gtu.f32 	%p122, %f436, 0f00000000;
	selp.f32 	%f437, %f433, 0f00000000, %p122;
	st.global.f32 	[%rd390+8], %f437;
	ret;

}


// ===== COMPILED SASS (sm_100) =====

	.target	sm_100

	.elftype	@"ET_EXEC"


//--------------------- .note.nv.tkinfo           --------------------------
	.section	.note.nv.tkinfo,"",@"SHT_NOTE"
	.sectionflags	@"SHF_NOTE_NV_TKINFO"
	.tkinfo
        /*0018*/ 	.word	0x00000002
        /*0030*/ 	.string	""
        /*0030*/ 	.string	"ptxas"
        /*0030*/ 	.string	"Cuda compilation tools, release 13.0, V13.0.88"
        /*0030*/ 	.string	"Build cuda_13.0.r13.0/compiler.36424714_0"
        /*0030*/ 	.string	"-arch sm_100 -m 64 "



//--------------------- .note.nv.cuinfo           --------------------------
	.section	.note.nv.cuinfo,"",@"SHT_NOTE"
	.sectionflags	@"SHF_NOTE_NV_CUINFO"
        /*0018*/ 	.short	0x0002
        /*001a*/ 	.short	0x0064
        /*001c*/ 	.short	0x0082
	.zero		2


//--------------------- .nv.info                  --------------------------
	.section	.nv.info,"",@"SHT_CUDA_INFO"
	.align	4


	//----- nvinfo : EIATTR_REGCOUNT
	.align		4
        /*0000*/ 	.byte	0x04, 0x2f
        /*0002*/ 	.short	(.L_2 - .L_1)
	.align		4
.L_1:
        /*0004*/ 	.word	index@(_Z13create_voxelsP5voxelffffffff)
        /*0008*/ 	.word	0x0000000e


	//----- nvinfo : EIATTR_FRAME_SIZE
	.align		4
.L_2:
        /*000c*/ 	.byte	0x04, 0x11
        /*000e*/ 	.short	(.L_4 - .L_3)
	.align		4
.L_3:
        /*0010*/ 	.word	index@($__internal_2_$__cuda_sm20_sqrt_rn_f32_slowpath)
        /*0014*/ 	.word	0x00000000


	//----- nvinfo : EIATTR_FRAME_SIZE
	.align		4
.L_4:
        /*0018*/ 	.byte	0x04, 0x11
        /*001a*/ 	.short	(.L_6 - .L_5)
	.align		4
.L_5:
        /*001c*/ 	.word	index@(_Z13create_voxelsP5voxelffffffff)
        /*0020*/ 	.word	0x00000000


	//----- nvinfo : EIATTR_REGCOUNT
	.align		4
.L_6:
        /*0024*/ 	.byte	0x04, 0x2f
        /*0026*/ 	.short	(.L_8 - .L_7)
	.align		4
.L_7:
        /*0028*/ 	.word	index@(_Z16initialize_anodeP6sensorffPfffS1_f)
        /*002c*/ 	.word	0x0000000e


	//----- nvinfo : EIATTR_FRAME_SIZE
	.align		4
.L_8:
        /*0030*/ 	.byte	0x04, 0x11
        /*0032*/ 	.short	(.L_10 - .L_9)
	.align		4
.L_9:
        /*0034*/ 	.word	index@(_Z16initialize_anodeP6sensorffPfffS1_f)
        /*0038*/ 	.word	0x00000000


	//----- nvinfo : EIATTR_REGCOUNT
	.align		4
.L_10:
        /*003c*/ 	.byte	0x04, 0x2f
        /*003e*/ 	.short	(.L_12 - .L_11)
	.align		4
.L_11:
        /*0040*/ 	.word	index@(_Z21create_anode_responseP6sensorPiPf)
        /*0044*/ 	.word	0x0000000a


	//----- nvinfo : EIATTR_FRAME_SIZE
	.align		4
.L_12:
        /*0048*/ 	.byte	0x04, 0x11
        /*004a*/ 	.short	(.L_14 - .L_13)
	.align		4
.L_13:
        /*004c*/ 	.word	index@(_Z21create_anode_responseP6sensorPiPf)
        /*0050*/ 	.word	0x00000000


	//----- nvinfo : EIATTR_REGCOUNT
	.align		4
.L_14:
        /*0054*/ 	.byte	0x04, 0x2f
        /*0056*/ 	.short	(.L_16 - .L_15)
	.align		4
.L_15:
        /*0058*/ 	.word	index@(_Z22compute_active_sensorsPbPfP6sensorP5voxelS0_S0_iffiffP10correction)
        /*005c*/ 	.word	0x00000028


	//----- nvinfo : EIATTR_FRAME_SIZE
	.align		4
.L_16:
        /*0060*/ 	.byte	0x04, 0x11
        /*0062*/ 	.short	(.L_18 - .L_17)
	.align		4
.L_17:
        /*0064*/ 	.word	index@($__internal_1_$__cuda_sm3x_div_rn_noftz_f32_slowpath)
        /*0068*/ 	.word	0x00000000


	//----- nvinfo : EIATTR_FRAME_SIZE
	.align		4
.L_18:
        /*006c*/ 	.byte	0x04, 0x11
        /*006e*/ 	.short	(.L_20 - .L_19)
	.align		4
.L_19:
        /*0070*/ 	.word	index@(_Z22compute_active_sensorsPbPfP6sensorP5voxelS0_S0_iffiffP10correction)
        /*0074*/ 	.word	0x00000000


	//----- nvinfo : EIATTR_REGCOUNT
	.align		4
.L_20:
        /*0078*/ 	.byte	0x04, 0x2f
        /*007a*/ 	.short	(.L_22 - .L_21)
	.align		4
.L_21:
        /*007c*/ 	.word	index@(_Z9mlem_stepP5voxelS0_P6sensorPfS3_S3_PbS4_iii)
        /*0080*/ 	.word	0x00000028


	//----- nvinfo : EIATTR_FRAME_SIZE
	.align		4
.L_22:
        /*0084*/ 	.byte	0x04, 0x11
        /*0086*/ 	.short	(.L_24 - .L_23)
	.align		4
.L_23:
        /*0088*/ 	.word	index@($__internal_0_$__cuda_sm3x_div_rn_noftz_f32_slowpath)
        /*008c*/ 	.word	0x00000020


	//----- nvinfo : EIATTR_FRAME_SIZE
	.align		4
.L_24:
        /*0090*/ 	.byte	0x04, 0x11
        /*0092*/ 	.short	(.L_26 - .L_25)
	.align		4
.L_25:
        /*0094*/ 	.word	index@(_Z9mlem_stepP5voxelS0_P6sensorPfS3_S3_PbS4_iii)
        /*0098*/ 	.word	0x00000020


	//----- nvinfo : EIATTR_MIN_STACK_SIZE
	.align		4
.L_26:
        /*009c*/ 	.byte	0x04, 0x12
        /*009e*/ 	.short	(.L_28 - .L_27)
	.align		4
.L_27:
        /*00a0*/ 	.word	index@(_Z9mlem_stepP5voxelS0_P6sensorPfS3_S3_PbS4_iii)
        /*00a4*/ 	.word	0x00000020


	//----- nvinfo : EIATTR_MIN_STACK_SIZE
	.align		4
.L_28:
        /*00a8*/ 	.byte	0x04, 0x12
        /*00aa*/ 	.short	(.L_30 - .L_29)
	.align		4
.L_29:
        /*00ac*/ 	.word	index@(_Z22compute_active_sensorsPbPfP6sensorP5voxelS0_S0_iffiffP10correction)
        /*00b0*/ 	.word	0x00000000


	//----- nvinfo : EIATTR_MIN_STACK_SIZE
	.align		4
.L_30:
        /*00b4*/ 	.byte	0x04, 0x12
        /*00b6*/ 	.short	(.L_32 - .L_31)
	.align		4
.L_31:
        /*00b8*/ 	.word	index@(_Z21create_anode_responseP6sensorPiPf)
        /*00bc*/ 	.word	0x00000000


	//----- nvinfo : EIATTR_MIN_STACK_SIZE
	.align		4
.L_32:
        /*00c0*/ 	.byte	0x04, 0x12
        /*00c2*/ 	.short	(.L_34 - .L_33)
	.align		4
.L_33:
        /*00c4*/ 	.word	index@(_Z16initialize_anodeP6sensorffPfffS1_f)
        /*00c8*/ 	.word	0x00000000


	//----- nvinfo : EIATTR_MIN_STACK_SIZE
	.align		4
.L_34:
        /*00cc*/ 	.byte	0x04, 0x12
        /*00ce*/ 	.short	(.L_36 - .L_35)
	.align		4
.L_35:
        /*00d0*/ 	.word	index@(_Z13create_voxelsP5voxelffffffff)
        /*00d4*/ 	.word	0x00000000
.L_36:


//--------------------- .nv.compat                --------------------------
	.section	.nv.compat,"",@"SHT_CUDA_COMPAT_INFO"
	.align	4
        /*0000*/ 	.byte	0x02, 0x09, 0x00, 0x00, 0x02, 0x02, 0x01, 0x00, 0x02, 0x05, 0x05, 0x00, 0x03, 0x07, 0x01, 0x01
        /*0010*/ 	.byte	0x02, 0x03, 0x00, 0x00, 0x02, 0x06, 0x01, 0x00, 0x04, 0x0b, 0x08, 0x00, 0x01, 0x00, 0x00, 0x00
        /*0020*/ 	.byte	0x00, 0x00, 0x00, 0x00


//--------------------- .nv.info._Z9mlem_stepP5voxelS0_P6sensorPfS3_S3_PbS4_iii --------------------------
	.section	.nv.info._Z9mlem_stepP5voxelS0_P6sensorPfS3_S3_PbS4_iii,"",@"SHT_CUDA_INFO"
	.sectionflags	@""
	.align	4


	//----- nvinfo : EIATTR_CUDA_API_VERSION
	.align		4
        /*0000*/ 	.byte	0x04, 0x37
        /*0002*/ 	.short	(.L_38 - .L_37)
.L_37:
        /*0004*/ 	.word	0x00000082


	//----- nvinfo : EIATTR_KPARAM_INFO
	.align		4
.L_38:
        /*0008*/ 	.byte	0x04, 0x17
        /*000a*/ 	.short	(.L_40 - .L_39)
.L_39:
        /*000c*/ 	.word	0x00000000
        /*0010*/ 	.short	0x000a
        /*0012*/ 	.short	0x0048
        /*0014*/ 	.byte	0x00, 0xf0, 0x11, 0x00


	//----- nvinfo : EIATTR_KPARAM_INFO
	.align		4
.L_40:
        /*0018*/ 	.byte	0x04, 0x17
        /*001a*/ 	.short	(.L_42 - .L_41)
.L_41:
        /*001c*/ 	.word	0x00000000
        /*0020*/ 	.short	0x0009
        /*0022*/ 	.short	0x0044
        /*0024*/ 	.byte	0x00, 0xf0, 0x11, 0x00


	//----- nvinfo : EIATTR_KPARAM_INFO
	.align		4
.L_42:
        /*0028*/ 	.byte	0x04, 0x17
        /*002a*/ 	.short	(.L_44 - .L_43)
.L_43:
        /*002c*/ 	.word	0x00000000
        /*0030*/ 	.short	0x0008
        /*0032*/ 	.short	0x0040
        /*0034*/ 	.byte	0x00, 0xf0, 0x11, 0x00


	//----- nvinfo : EIATTR_KPARAM_INFO
	.align		4
.L_44:
        /*0038*/ 	.byte	0x04, 0x17
        /*003a*/ 	.short	(.L_46 - .L_45)
.L_45:
        /*003c*/ 	.word	0x00000000
        /*0040*/ 	.short	0x0007
        /*0042*/ 	.short	0x0038
        /*0044*/ 	.byte	0x00, 0xf5, 0x21, 0x00


	//----- nvinfo : EIATTR_KPARAM_INFO
	.align		4
.L_46:
        /*0048*/ 	.byte	0x04, 0x17
        /*004a*/ 	.short	(.L_48 - .L_47)
.L_47:
        /*004c*/ 	.word	0x00000000
        /*0050*/ 	.short	0x0006
        /*0052*/ 	.short	0x0030
        /*0054*/ 	.byte	0x00, 0xf5, 0x21, 0x00


	//----- nvinfo : EIATTR_KPARAM_INFO
	.align		4
.L_48:
        /*0058*/ 	.byte	0x04, 0x17
        /*005a*/ 	.short	(.L_50 - .L_49)
.L_49:
        /*005c*/ 	.word	0x00000000
        /*0060*/ 	.short	0x0005
        /*0062*/ 	.short	0x0028
        /*0064*/ 	.byte	0x00, 0xf5, 0x21, 0x00


	//----- nvinfo : EIATTR_KPARAM_INFO
	.align		4
.L_50:
        /*0068*/ 	.byte	0x04, 0x17
        /*006a*/ 	.short	(.L_52 - .L_51)
.L_51:
        /*006c*/ 	.word	0x00000000
        /*0070*/ 	.short	0x0004
        /*0072*/ 	.short	0x0020
        /*0074*/ 	.byte	0x00, 0xf5, 0x21, 0x00


	//----- nvinfo : EIATTR_KPARAM_INFO
	.align		4
.L_52:
        /*0078*/ 	.byte	0x04, 0x17
        /*007a*/ 	.short	(.L_54 - .L_53)
.L_53:
        /*007c*/ 	.word	0x00000000
        /*0080*/ 	.short	0x0003
        /*0082*/ 	.short	0x0018
        /*0084*/ 	.byte	0x00, 0xf5, 0x21, 0x00


	//----- nvinfo : EIATTR_KPARAM_INFO
	.align		4
.L_54:
        /*0088*/ 	.byte	0x04, 0x17
        /*008a*/ 	.short	(.L_56 - .L_55)
.L_55:
        /*008c*/ 	.word	0x00000000
        /*0090*/ 	.short	0x0002
        /*0092*/ 	.short	0x0010
        /*0094*/ 	.byte	0x00, 0xf5, 0x21, 0x00


	//----- nvinfo : EIATTR_KPARAM_INFO
	.align		4
.L_56:
        /*0098*/ 	.byte	0x04, 0x17
        /*009a*/ 	.short	(.L_58 - .L_57)
.L_57:
        /*009c*/ 	.word	0x00000000
        /*00a0*/ 	.short	0x0001
        /*00a2*/ 	.short	0x0008
        /*00a4*/ 	.byte	0x00, 0xf5, 0x21, 0x00


	//----- nvinfo : EIATTR_KPARAM_INFO
	.align		4
.L_58:
        /*00a8*/ 	.byte	0x04, 0x17
        /*00aa*/ 	.short	(.L_60 - .L_59)
.L_59:
        /*00ac*/ 	.word	0x00000000
        /*00b0*/ 	.short	0x0000
        /*00b2*/ 	.short	0x0000
        /*00b4*/ 	.byte	0x00, 0xf5, 0x21, 0x00


	//----- nvinfo : EIATTR_SPARSE_MMA_MASK
	.align		4
.L_60:
        /*00b8*/ 	.byte	0x03, 0x50
        /*00ba*/ 	.short	0x0000


	//----- nvinfo : EIATTR_MAXREG_COUNT
	.align		4
        /*00bc*/ 	.byte	0x03, 0x1b
        /*00be*/ 	.short	0x00ff


	//----- nvinfo : EIATTR_EXTERNS
	.align		4
        /*00c0*/ 	.byte	0x04, 0x0f
        /*00c2*/ 	.short	(.L_62 - .L_61)


	//   ....[0]....
	.align		4
.L_61:
        /*00c4*/ 	.word	index@(vprintf)


	//----- nvinfo : EIATTR_MERCURY_ISA_VERSION
	.align		4
.L_62:
        /*00c8*/ 	.byte	0x03, 0x5f
        /*00ca*/ 	.short	0x0101


	//----- nvinfo : EIATTR_VRC_CTA_INIT_COUNT
	.align		4
        /*00cc*/ 	.byte	0x02, 0x4a
	.zero		1
	.zero		1


	//----- nvinfo : EIATTR_SYSCALL_OFFSETS
	.align		4
        /*00d0*/ 	.byte	0x04, 0x46
        /*00d2*/ 	.short	(.L_64 - .L_63)


	//   ....[0]....
.L_63:
        /*00d4*/ 	.word	0x000001b0


	//----- nvinfo : EIATTR_EXIT_INSTR_OFFSETS
	.align		4
.L_64:
        /*00d8*/ 	.byte	0x04, 0x1c
        /*00da*/ 	.short	(.L_66 - .L_65)


	//   ....[0]....
.L_65:
        /*00dc*/ 	.word	0x00006710


	//----- nvinfo : EIATTR_CRS_STACK_SIZE
	.align		4
.L_66:
        /*00e0*/ 	.byte	0x04, 0x1e
        /*00e2*/ 	.short	(.L_68 - .L_67)
.L_67:
        /*00e4*/ 	.word	0x00000000


	//----- nvinfo : EIATTR_CBANK_PARAM_SIZE
	.align		4
.L_68:
        /*00e8*/ 	.byte	0x03, 0x19
        /*00ea*/ 	.short	0x004c


	//----- nvinfo : EIATTR_PARAM_CBANK
	.align		4
        /*00ec*/ 	.byte	0x04, 0x0a
        /*00ee*/ 	.short	(.L_70 - .L_69)
	.align		4
.L_69:
        /*00f0*/ 	.word	index@(.nv.constant0._Z9mlem_stepP5voxelS0_P6sensorPfS3_S3_PbS4_iii)
        /*00f4*/ 	.short	0x0380
        /*00f6*/ 	.short	0x004c


	//----- nvinfo : EIATTR_SW_WAR
	.align		4
.L_70:
        /*00f8*/ 	.byte	0x04, 0x36
        /*00fa*/ 	.short	(.L_72 - .L_71)
.L_71:
        /*00fc*/ 	.word	0x00000008
.L_72:


//--------------------- .nv.info._Z22compute_active_sensorsPbPfP6sensorP5voxelS0_S0_iffiffP10correction --------------------------
	.section	.nv.info._Z22compute_active_sensorsPbPfP6sensorP5voxelS0_S0_iffiffP10correction,"",@"SHT_CUDA_INFO"
	.sectionflags	@""
	.align	4


	//----- nvinfo : EIATTR_CUDA_API_VERSION
	.align		4
        /*0000*/ 	.byte	0x04, 0x37
        /*0002*/ 	.short	(.L_74 - .L_73)
.L_73:
        /*0004*/ 	.word	0x00000082


	//----- nvinfo : EIATTR_KPARAM_INFO
	.align		4
.L_74:
        /*0008*/ 	.byte	0x04, 0x17
        /*000a*/ 	.short	(.L_76 - .L_75)
.L_75:
        /*000c*/ 	.word	0x00000000
        /*0010*/ 	.short	0x000c
        /*0012*/ 	.short	0x0048
        /*0014*/ 	.byte	0x00, 0xf5, 0x21, 0x00


	//----- nvinfo : EIATTR_KPARAM_INFO
	.align		4
.L_76:
        /*0018*/ 	.byte	0x04, 0x17
        /*001a*/ 	.short	(.L_78 - .L_77)
.L_77:
        /*001c*/ 	.word	0x00000000
        /*0020*/ 	.short	0x000b
        /*0022*/ 	.short	0x0044
        /*0024*/ 	.byte	0x00, 0xf0, 0x11, 0x00


	//----- nvinfo : EIATTR_KPARAM_INFO
	.align		4
.L_78:
        /*0028*/ 	.byte	0x04, 0x17
        /*002a*/ 	.short	(.L_80 - .L_79)
.L_79:
        /*002c*/ 	.word	0x00000000
        /*0030*/ 	.short	0x000a
        /*0032*/ 	.short	0x0040
        /*0034*/ 	.byte	0x00, 0xf0, 0x11, 0x00


	//----- nvinfo : EIATTR_KPARAM_INFO
	.align		4
.L_80:
        /*0038*/ 	.byte	0x04, 0x17
        /*003a*/ 	.short	(.L_82 - .L_81)
.L_81:
        /*003c*/ 	.word	0x00000000
        /*0040*/ 	.short	0x0009
        /*0042*/ 	.short	0x003c
        /*0044*/ 	.byte	0x00, 0xf0, 0x11, 0x00


	//----- nvinfo : EIATTR_KPARAM_INFO
	.align		4
.L_82:
        /*0048*/ 	.byte	0x04, 0x17
        /*004a*/ 	.short	(.L_84 - .L_83)
.L_83:
        /*004c*/ 	.word	0x00000000
        /*0050*/ 	.short	0x0008
        /*0052*/ 	.short	0x0038
        /*0054*/ 	.byte	0x00, 0xf0, 0x11, 0x00


	//----- nvinfo : EIATTR_KPARAM_INFO
	.align		4
.L_84:
        /*0058*/ 	.byte	0x04, 0x17
        /*005a*/ 	.short	(.L_86 - .L_85)
.L_85:
        /*005c*/ 	.word	0x00000000
        /*0060*/ 	.short	0x0007
        /*0062*/ 	.short	0x0034
        /*0064*/ 	.byte	0x00, 0xf0, 0x11, 0x00


	//----- nvinfo : EIATTR_KPARAM_INFO
	.align		4
.L_86:
        /*0068*/ 	.byte	0x04, 0x17
        /*006a*/ 	.short	(.L_88 - .L_87)
.L_87:
        /*006c*/ 	.word	0x00000000
        /*0070*/ 	.short	0x0006
        /*0072*/ 	.short	0x0030
        /*0074*/ 	.byte	0x00, 0xf0, 0x11, 0x00


	//----- nvinfo : EIATTR_KPARAM_INFO
	.align		4
.L_88:
        /*0078*/ 	.byte	0x04, 0x17
        /*007a*/ 	.short	(.L_90 - .L_89)
.L_89:
        /*007c*/ 	.word	0x00000000
        /*0080*/ 	.short	0x0005
        /*0082*/ 	.short	0x0028
        /*0084*/ 	.byte	0x00, 0xf5, 0x21, 0x00


	//----- nvinfo : EIATTR_KPARAM_INFO
	.align		4
.L_90:
        /*0088*/ 	.byte	0x04, 0x17
        /*008a*/ 	.short	(.L_92 - .L_91)
.L_91:
        /*008c*/ 	.word	0x00000000
        /*0090*/ 	.short	0x0004
        /*0092*/ 	.short	0x0020
        /*0094*/ 	.byte	0x00, 0xf5, 0x21, 0x00


	//----- nvinfo : EIATTR_KPARAM_INFO
	.align		4
.L_92:
        /*0098*/ 	.byte	0x04, 0x17
        /*009a*/ 	.short	(.L_94 - .L_93)
.L_93:
        /*009c*/ 	.word	0x00000000
        /*00a0*/ 	.short	0x0003
        /*00a2*/ 	.short	0x0018
        /*00a4*/ 	.byte	0x00, 0xf5, 0x21, 0x00


	//----- nvinfo : EIATTR_KPARAM_INFO
	.align		4
.L_94:
        /*00a8*/ 	.byte	0x04, 0x17
        /*00aa*/ 	.short	(.L_96 - .L_95)
.L_95:
        /*00ac*/ 	.word	0x00000000
        /*00b0*/ 	.short	0x0002
        /*00b2*/ 	.short	0x0010
        /*00b4*/ 	.byte	0x00, 0xf5, 0x21, 0x00


	//----- nvinfo : EIATTR_KPARAM_INFO
	.align		4
.L_96:
        /*00b8*/ 	.byte	0x04, 0x17
        /*00ba*/ 	.short	(.L_98 - .L_97)
.L_97:
        /*00bc*/ 	.word	0x00000000
        /*00c0*/ 	.short	0x0001
        /*00c2*/ 	.short	0x0008
        /*00c4*/ 	.byte	0x00, 0xf5, 0x21, 0x00


	//----- nvinfo : EIATTR_KPARAM_INFO
	.align		4
.L_98:
        /*00c8*/ 	.byte	0x04, 0x17
        /*00ca*/ 	.short	(.L_100 - .L_99)
.L_99:
        /*00cc*/ 	.word	0x00000000
        /*00d0*/ 	.short	0x0000
        /*00d2*/ 	.short	0x0000
        /*00d4*/ 	.byte	0x00, 0xf5, 0x21, 0x00


	//----- nvinfo : EIATTR_SPARSE_MMA_MASK
	.align		4
.L_100:
        /*00d8*/ 	.byte	0x03, 0x50
        /*00da*/ 	.short	0x0000


	//----- nvinfo : EIATTR_MAXREG_COUNT
	.align		4
        /*00dc*/ 	.byte	0x03, 0x1b
        /*00de*/ 	.short	0x00ff


	//----- nvinfo : EIATTR_MERCURY_ISA_VERSION
	.align		4
        /*00e0*/ 	.byte	0x03, 0x5f
        /*00e2*/ 	.short	0x0101


	//----- nvinfo : EIATTR_VRC_CTA_INIT_COUNT
	.align		4
        /*00e4*/ 	.byte	0x02, 0x4a
	.zero		1
	.zero		1


	//----- nvinfo : EIATTR_EXIT_INSTR_OFFSETS
	.align		4
        /*00e8*/ 	.byte	0x04, 0x1c
        /*00ea*/ 	.short	(.L_102 - .L_101)


	//   ....[0]....
.L_101:
        /*00ec*/ 	.word	0x00000030


	//   ....[1]....
        /*00f0*/ 	.word	0x00000e70


	//   ....[2]....
        /*00f4*/ 	.word	0x00001630


	//   ....[3]....
        /*00f8*/ 	.word	0x00001a30


	//----- nvinfo : EIATTR_CRS_STACK_SIZE
	.align		4
.L_102:
        /*00fc*/ 	.byte	0x04, 0x1e
        /*00fe*/ 	.short	(.L_104 - .L_103)
.L_103:
        /*0100*/ 	.word	0x00000000


	//----- nvinfo : EIATTR_CBANK_PARAM_SIZE
	.align		4
.L_104:
        /*0104*/ 	.byte	0x03, 0x19
        /*0106*/ 	.short	0x0050


	//----- nvinfo : EIATTR_PARAM_CBANK
	.align		4
        /*0108*/ 	.byte	0x04, 0x0a
        /*010a*/ 	.short	(.L_106 - .L_105)
	.align		4
.L_105:
        /*010c*/ 	.word	index@(.nv.constant0._Z22compute_active_sensorsPbPfP6sensorP5voxelS0_S0_iffiffP10correction)
        /*0110*/ 	.short	0x0380
        /*0112*/ 	.short	0x0050


	//----- nvinfo : EIATTR_SW_WAR
	.align		4
.L_106:
        /*0114*/ 	.byte	0x04, 0x36
        /*0116*/ 	.short	(.L_108 - .L_107)
.L_107:
        /*0118*/ 	.word	0x00000008
.L_108:


//--------------------- .nv.info._Z21create_anode_responseP6sensorPiPf --------------------------
	.section	.nv.info._Z21create_anode_responseP6sensorPiPf,"",@"SHT_CUDA_INFO"
	.sectionflags	@""
	.align	4


	//----- nvinfo : EIATTR_CUDA_API_VERSION
	.align		4
        /*0000*/ 	.byte	0x04, 0x37
        /*0002*/ 	.short	(.L_110 - .L_109)
.L_109:
        /*0004*/ 	.word	0x00000082


	//----- nvinfo : EIATTR_KPARAM_INFO
	.align		4
.L_110:
        /*0008*/ 	.byte	0x04, 0x17
        /*000a*/ 	.short	(.L_112 - .L_111)
.L_111:
        /*000c*/ 	.word	0x00000000
        /*0010*/ 	.short	0x0002
        /*0012*/ 	.short	0x0010
        /*0014*/ 	.byte	0x00, 0xf5, 0x21, 0x00


	//----- nvinfo : EIATTR_KPARAM_INFO
	.align		4
.L_112:
        /*0018*/ 	.byte	0x04, 0x17
        /*001a*/ 	.short	(.L_114 - .L_113)
.L_113:
        /*001c*/ 	.word	0x00000000
        /*0020*/ 	.short	0x0001
        /*0022*/ 	.short	0x0008
        /*0024*/ 	.byte	0x00, 0xf5, 0x21, 0x00


	//----- nvinfo : EIATTR_KPARAM_INFO
	.align		4
.L_114:
        /*0028*/ 	.byte	0x04, 0x17
        /*002a*/ 	.short	(.L_116 - .L_115)
.L_115:
        /*002c*/ 	.word	0x00000000
        /*0030*/ 	.short	0x0000
        /*0032*/ 	.short	0x0000
        /*0034*/ 	.byte	0x00, 0xf5, 0x21, 0x00


	//----- nvinfo : EIATTR_SPARSE_MMA_MASK
	.align		4
.L_116:
        /*0038*/ 	.byte	0x03, 0x50
        /*003a*/ 	.short	0x0000


	//----- nvinfo : EIATTR_MAXREG_COUNT
	.align		4
        /*003c*/ 	.byte	0x03, 0x1b
        /*003e*/ 	.short	0x00ff


	//----- nvinfo : EIATTR_MERCURY_ISA_VERSION
	.align		4
        /*0040*/ 	.byte	0x03, 0x5f
        /*0042*/ 	.short	0x0101


	//----- nvinfo : EIATTR_VRC_CTA_INIT_COUNT
	.align		4
        /*0044*/ 	.byte	0x02, 0x4a
	.zero		1
	.zero		1


	//----- nvinfo : EIATTR_EXIT_INSTR_OFFSETS
	.align		4
        /*0048*/ 	.byte	0x04, 0x1c
        /*004a*/ 	.short	(.L_118 - .L_117)


	//   ....[0]....
.L_117:
        /*004c*/ 	.word	0x000000c0


	//----- nvinfo : EIATTR_CBANK_PARAM_SIZE
	.align		4
.L_118:
        /*0050*/ 	.byte	0x03, 0x19
        /*0052*/ 	.short	0x0018


	//----- nvinfo : EIATTR_PARAM_CBANK
	.align		4
        /*0054*/ 	.byte	0x04, 0x0a
        /*0056*/ 	.short	(.L_120 - .L_119)
	.align		4
.L_119:
        /*0058*/ 	.word	index@(.nv.constant0._Z21create_anode_responseP6sensorPiPf)
        /*005c*/ 	.short	0x0380
        /*005e*/ 	.short	0x0018


	//----- nvinfo : EIATTR_SW_WAR
	.align		4
.L_120:
        /*0060*/ 	.byte	0x04, 0x36
        /*0062*/ 	.short	(.L_122 - .L_121)
.L_121:
        /*0064*/ 	.word	0x00000008
.L_122:


//--------------------- .nv.info._Z16initialize_anodeP6sensorffPfffS1_f --------------------------
	.section	.nv.info._Z16initialize_anodeP6sensorffPfffS1_f,"",@"SHT_CUDA_INFO"
	.sectionflags	@""
	.align	4


	//----- nvinfo : EIATTR_CUDA_API_VERSION
	.align		4
        /*0000*/ 	.byte	0x04, 0x37
        /*0002*/ 	.short	(.L_124 - .L_123)
.L_123:
        /*0004*/ 	.word	0x00000082


	//----- nvinfo : EIATTR_KPARAM_INFO
	.align		4
.L_124:
        /*0008*/ 	.byte	0x04, 0x17
        /*000a*/ 	.short	(.L_126 - .L_125)
.L_125:
        /*000c*/ 	.word	0x00000000
        /*0010*/ 	.short	0x0007
        /*0012*/ 	.short	0x0028
        /*0014*/ 	.byte	0x00, 0xf0, 0x11, 0x00


	//----- nvinfo : EIATTR_KPARAM_INFO
	.align		4
.L_126:
        /*0018*/ 	.byte	0x04, 0x17
        /*001a*/ 	.short	(.L_128 - .L_127)
.L_127:
        /*001c*/ 	.word	0x00000000
        /*0020*/ 	.short	0x0006
        /*0022*/ 	.short	0x0020
        /*0024*/ 	.byte	0x00, 0xf5, 0x21, 0x00


	//----- nvinfo : EIATTR_KPARAM_INFO
	.align		4
.L_128:
        /*0028*/ 	.byte	0x04, 0x17
        /*002a*/ 	.short	(.L_130 - .L_129)
.L_129:
        /*002c*/ 	.word	0x00000000
        /*0030*/ 	.short	0x0005
        /*0032*/ 	.short	0x001c
        /*0034*/ 	.byte	0x00, 0xf0, 0x11, 0x00


	//----- nvinfo : EIATTR_KPARAM_INFO
	.align		4
.L_130:
        /*0038*/ 	.byte	0x04, 0x17
        /*003a*/ 	.short	(.L_132 - .L_131)
.L_131:
        /*003c*/ 	.word	0x00000000
        /*0040*/ 	.short	0x0004
        /*0042*/ 	.short	0x0018
        /*0044*/ 	.byte	0x00, 0xf0, 0x11, 0x00


	//----- nvinfo : EIATTR_KPARAM_INFO
	.align		4
.L_132:
        /*0048*/ 	.byte	0x04, 0x17
        /*004a*/ 	.short	(.L_134 - .L_133)
.L_133:
        /*004c*/ 	.word	0x00000000
        /*0050*/ 	.short	0x0003
        /*0052*/ 	.short	0x0010
        /*0054*/ 	.byte	0x00, 0xf5, 0x21, 0x00


	//----- nvinfo : EIATTR_KPARAM_INFO
	.align		4
.L_134:
        /*0058*/ 	.byte	0x04, 0x17
        /*005a*/ 	.short	(.L_136 - .L_135)
.L_135:
        /*005c*/ 	.word	0x00000000
        /*0060*/ 	.short	0x0002
        /*0062*/ 	.short	0x000c
        /*0064*/ 	.byte	0x00, 0xf0, 0x11, 0x00


	//----- nvinfo : EIATTR_KPARAM_INFO
	.align		4
.L_136:
        /*0068*/ 	.byte	0x04, 0x17
        /*006a*/ 	.short	(.L_138 - .L_137)
.L_137:
        /*006c*/ 	.word	0x00000000
        /*0070*/ 	.short	0x0001
        /*0072*/ 	.short	0x0008
        /*0074*/ 	.byte	0x00, 0xf0, 0x11, 0x00


	//----- nvinfo : EIATTR_KPARAM_INFO
	.align		4
.L_138:
        /*0078*/ 	.byte	0x04, 0x17
        /*007a*/ 	.short	(.L_140 - .L_139)
.L_139:
        /*007c*/ 	.word	0x00000000
        /*0080*/ 	.short	0x0000
        /*0082*/ 	.short	0x0000
        /*0084*/ 	.byte	0x00, 0xf5, 0x21, 0x00


	//----- nvinfo : EIATTR_SPARSE_MMA_MASK
	.align		4
.L_140:
        /*0088*/ 	.byte	0x03, 0x50
        /*008a*/ 	.short	0x0000


	//----- nvinfo : EIATTR_MAXREG_COUNT
	.align		4
        /*008c*/ 	.byte	0x03, 0x1b
        /*008e*/ 	.short	0x00ff


	//----- nvinfo : EIATTR_MERCURY_ISA_VERSION
	.align		4
        /*0090*/ 	.byte	0x03, 0x5f
        /*0092*/ 	.short	0x0101


	//----- nvinfo : EIATTR_VRC_CTA_INIT_COUNT
	.align		4
        /*0094*/ 	.byte	0x02, 0x4a
	.zero		1
	.zero		1


	//----- nvinfo : EIATTR_EXIT_INSTR_OFFSETS
	.align		4
        /*0098*/ 	.byte	0x04, 0x1c
        /*009a*/ 	.short	(.L_142 - .L_141)


	//   ....[0]....
.L_141:
        /*009c*/ 	.word	0x000001d0


	//----- nvinfo : EIATTR_CBANK_PARAM_SIZE
	.align		4
.L_142:
        /*00a0*/ 	.byte	0x03, 0x19
        /*00a2*/ 	.short	0x002c


	//----- nvinfo : EIATTR_PARAM_CBANK
	.align		4
        /*00a4*/ 	.byte	0x04, 0x0a
        /*00a6*/ 	.short	(.L_144 - .L_143)
	.align		4
.L_143:
        /*00a8*/ 	.word	index@(.nv.constant0._Z16initialize_anodeP6sensorffPfffS1_f)
        /*00ac*/ 	.short	0x0380
        /*00ae*/ 	.short	0x002c


	//----- nvinfo : EIATTR_SW_WAR
	.align		4
.L_144:
        /*00b0*/ 	.byte	0x04, 0x36
        /*00b2*/ 	.short	(.L_146 - .L_145)
.L_145:
        /*00b4*/ 	.word	0x00000008
.L_146:


//--------------------- .nv.info._Z13create_voxelsP5voxelffffffff --------------------------
	.section	.nv.info._Z13create_voxelsP5voxelffffffff,"",@"SHT_CUDA_INFO"
	.sectionflags	@""
	.align	4


	//----- nvinfo : EIATTR_CUDA_API_VERSION
	.align		4
        /*0000*/ 	.byte	0x04, 0x37
        /*0002*/ 	.short	(.L_148 - .L_147)
.L_147:
        /*0004*/ 	.word	0x00000082


	//----- nvinfo : EIATTR_KPARAM_INFO
	.align		4
.L_148:
        /*0008*/ 	.byte	0x04, 0x17
        /*000a*/ 	.short	(.L_150 - .L_149)
.L_149:
        /*000c*/ 	.word	0x00000000
        /*0010*/ 	.short	0x0008
        /*0012*/ 	.short	0x0024
        /*0014*/ 	.byte	0x00, 0xf0, 0x11, 0x00


	//----- nvinfo : EIATTR_KPARAM_INFO
	.align		4
.L_150:
        /*0018*/ 	.byte	0x04, 0x17
        /*001a*/ 	.short	(.L_152 - .L_151)
.L_151:
        /*001c*/ 	.word	0x00000000
        /*0020*/ 	.short	0x0007
        /*0022*/ 	.short	0x0020
        /*0024*/ 	.byte	0x00, 0xf0, 0x11, 0x00


	//----- nvinfo : EIATTR_KPARAM_INFO
	.align		4
.L_152:
        /*0028*/ 	.byte	0x04, 0x17
        /*002a*/ 	.short	(.L_154 - .L_153)
.L_153:
        /*002c*/ 	.word	0x00000000
        /*0030*/ 	.short	0x0006
        /*0032*/ 	.short	0x001c
        /*0034*/ 	.byte	0x00, 0xf0, 0x11, 0x00


	//----- nvinfo : EIATTR_KPARAM_INFO
	.align		4
.L_154:
        /*0038*/ 	.byte	0x04, 0x17
        /*003a*/ 	.short	(.L_156 - .L_155)
.L_155:
        /*003c*/ 	.word	0x00000000
        /*0040*/ 	.short	0x0005
        /*0042*/ 	.short	0x0018
        /*0044*/ 	.byte	0x00, 0xf0, 0x11, 0x00


	//----- nvinfo : EIATTR_KPARAM_INFO
	.align		4
.L_156:
        /*0048*/ 	.byte	0x04, 0x17
        /*004a*/ 	.short	(.L_158 - .L_157)
.L_157:
        /*004c*/ 	.word	0x00000000
        /*0050*/ 	.short	0x0004
        /*0052*/ 	.short	0x0014
        /*0054*/ 	.byte	0x00, 0xf0, 0x11, 0x00


	//----- nvinfo : EIATTR_KPARAM_INFO
	.align		4
.L_158:
        /*0058*/ 	.byte	0x04, 0x17
        /*005a*/ 	.short	(.L_160 - .L_159)
.L_159:
        /*005c*/ 	.word	0x00000000
        /*0060*/ 	.short	0x0003
        /*0062*/ 	.short	0x0010
        /*0064*/ 	.byte	0x00, 0xf0, 0x11, 0x00


	//----- nvinfo : EIATTR_KPARAM_INFO
	.align		4
.L_160:
        /*0068*/ 	.byte	0x04, 0x17
        /*006a*/ 	.short	(.L_162 - .L_161)
.L_161:
        /*006c*/ 	.word	0x00000000
        /*0070*/ 	.short	0x0002
        /*0072*/ 	.short	0x000c
        /*0074*/ 	.byte	0x00, 0xf0, 0x11, 0x00


	//----- nvinfo : EIATTR_KPARAM_INFO
	.align		4
.L_162:
        /*0078*/ 	.byte	0x04, 0x17
        /*007a*/ 	.short	(.L_164 - .L_163)
.L_163:
        /*007c*/ 	.word	0x00000000
        /*0080*/ 	.short	0x0001
        /*0082*/ 	.short	0x0008
        /*0084*/ 	.byte	0x00, 0xf0, 0x11, 0x00


	//----- nvinfo : EIATTR_KPARAM_INFO
	.align		4
.L_164:
        /*0088*/ 	.byte	0x04, 0x17
        /*008a*/ 	.short	(.L_166 - .L_165)
.L_165:
        /*008c*/ 	.word	0x00000000
        /*0090*/ 	.short	0x0000
        /*0092*/ 	.short	0x0000
        /*0094*/ 	.byte	0x00, 0xf5, 0x21, 0x00


	//----- nvinfo : EIATTR_SPARSE_MMA_MASK
	.align		4
.L_166:
        /*0098*/ 	.byte	0x03, 0x50
        /*009a*/ 	.short	0x0000


	//----- nvinfo : EIATTR_MAXREG_COUNT
	.align		4
        /*009c*/ 	.byte	0x03, 0x1b
        /*009e*/ 	.short	0x00ff


	//----- nvinfo : EIATTR_MERCURY_ISA_VERSION
	.align		4
        /*00a0*/ 	.byte	0x03, 0x5f
        /*00a2*/ 	.short	0x0101


	//----- nvinfo : EIATTR_VRC_CTA_INIT_COUNT
	.align		4
        /*00a4*/ 	.byte	0x02, 0x4a
	.zero		1
	.zero		1


	//----- nvinfo : EIATTR_EXIT_INSTR_OFFSETS
	.align		4
        /*00a8*/ 	.byte	0x04, 0x1c
        /*00aa*/ 	.short	(.L_168 - .L_167)


	//   ....[0]....
.L_167:
        /*00ac*/ 	.word	0x00000290


	//----- nvinfo : EIATTR_CRS_STACK_SIZE
	.align		4
.L_168:
        /*00b0*/ 	.byte	0x04, 0x1e
        /*00b2*/ 	.short	(.L_170 - .L_169)
.L_169:
        /*00b4*/ 	.word	0x00000000


	//----- nvinfo : EIATTR_CBANK_PARAM_SIZE
	.align		4
.L_170:
        /*00b8*/ 	.byte	0x03, 0x19
        /*00ba*/ 	.short	0x0028


	//----- nvinfo : EIATTR_PARAM_CBANK
	.align		4
        /*00bc*/ 	.byte	0x04, 0x0a
        /*00be*/ 	.short	(.L_172 - .L_171)
	.align		4
.L_171:
        /*00c0*/ 	.word	index@(.nv.constant0._Z13create_voxelsP5voxelffffffff)
        /*00c4*/ 	.short	0x0380
        /*00c6*/ 	.short	0x0028


	//----- nvinfo : EIATTR_SW_WAR
	.align		4
.L_172:
        /*00c8*/ 	.byte	0x04, 0x36
        /*00ca*/ 	.short	(.L_174 - .L_173)
.L_173:
        /*00cc*/ 	.word	0x00000008
.L_174:


//--------------------- .nv.callgraph             --------------------------
	.section	.nv.callgraph,"",@"SHT_CUDA_CALLGRAPH"
	.align	4
	.sectionentsize	8
	.align		4
        /*0000*/ 	.word	0x00000000
	.align		4
        /*0004*/ 	.word	0xffffffff
	.align		4
        /*0008*/ 	.word	index@(_Z9mlem_stepP5voxelS0_P6sensorPfS3_S3_PbS4_iii)
	.align		4
        /*000c*/ 	.word	index@(vprintf)
	.align		4
        /*0010*/ 	.word	0x00000000
	.align		4
        /*0014*/ 	.word	0xfffffffe
	.align		4
        /*0018*/ 	.word	0x00000000
	.align		4
        /*001c*/ 	.word	0xfffffffd
	.align		4
        /*0020*/ 	.word	0x00000000
	.align		4
        /*0024*/ 	.word	0xfffffffc


//--------------------- .nv.constant4             --------------------------
	.section	.nv.constant4,"a",@progbits
	.align	8
	.align		8
.nv.constant4:
        /*0000*/ 	.dword	vprintf
	.align		8
        /*0008*/ 	.dword	$str


//--------------------- .text._Z9mlem_stepP5voxelS0_P6sensorPfS3_S3_PbS4_iii --------------------------
	.section	.text._Z9mlem_stepP5voxelS0_P6sensorPfS3_S3_PbS4_iii,"ax",@progbits
	.align	128
        .global         _Z9mlem_stepP5voxelS0_P6sensorPfS3_S3_PbS4_iii
        .type           _Z9mlem_stepP5voxelS0_P6sensorPfS3_S3_PbS4_iii,@function
        .size           _Z9mlem_stepP5voxelS0_P6sensorPfS3_S3_PbS4_iii,(.L_x_112 - _Z9mlem_stepP5voxelS0_P6sensorPfS3_S3_PbS4_iii)
        .other          _Z9mlem_stepP5voxelS0_P6sensorPfS3_S3_PbS4_iii,@"STO_CUDA_ENTRY STV_DEFAULT"
_Z9mlem_stepP5voxelS0_P6sensorPfS3_S3_PbS4_iii:
.text._Z9mlem_stepP5voxelS0_P6sensorPfS3_S3_PbS4_iii:
[----:B------:R-:W0:Y:S01]  /*0000*/  LDC R1, c[0x0][0x37c] ;  /* 0x0000df00ff017b82 */ /* 0x000e220000000800 */
[----:B------:R-:W1:Y:S07]  /*0010*/  S2R R2, SR_CTAID.X ;  /* 0x0000000000027919 */ /* 0x000e6e0000002500 */
[----:B------:R-:W1:Y:S01]  /*0020*/  LDC.64 R4, c[0x0][0x380] ;  /* 0x0000e000ff047b82 */ /* 0x000e620000000a00 */
[----:B------:R-:W2:Y:S01]  /*0030*/  LDCU.64 UR36, c[0x0][0x358] ;  /* 0x00006b00ff2477ac */ /* 0x000ea20008000a00 */
[----:B0-----:R-:W-:Y:S01]  /*0040*/  VIADD R1, R1, 0xffffffe0 ;  /* 0xffffffe001017836 */ /* 0x001fe20000000000 */
[----:B------:R-:W-:Y:S01]  /*0050*/  MOV R0, 0x0 ;  /* 0x0000000000007802 */ /* 0x000fe20000000f00 */
[----:B------:R-:W0:Y:S01]  /*0060*/  LDCU UR4, c[0x0][0x2f8] ;  /* 0x00005f00ff0477ac */ /* 0x000e220008000800 */
[----:B------:R-:W3:Y:S01]  /*0070*/  LDCU.64 UR6, c[0x4][0x8] ;  /* 0x01000100ff0677ac */ /* 0x000ee20008000a00 */
[----:B------:R-:W4:Y:S01]  /*0080*/  LDCU UR5, c[0x0][0x2fc] ;  /* 0x00005f80ff0577ac */ /* 0x000f220008000800 */
[----:B------:R-:W0:Y:S01]  /*0090*/  LDCU.64 UR38, c[0x0][0x3b0] ;  /* 0x00007600ff2677ac */ /* 0x000e220008000a00 */
[----:B-1----:R-:W-:-:S05]  /*00a0*/  IMAD.WIDE.U32 R4, R2, 0x10, R4 ;  /* 0x0000001002047825 */ /* 0x002fca00078e0004 */
[----:B--2---:R-:W2:Y:S04]  /*00b0*/  LDG.E R8, desc[UR36][R4.64] ;  /* 0x0000002404087981 */ /* 0x004ea8000c1e1900 */
[----:B------:R-:W5:Y:S04]  /*00c0*/  LDG.E R12, desc[UR36][R4.64+0x4] ;  /* 0x00000424040c7981 */ /* 0x000f68000c1e1900 */
[----:B------:R-:W5:Y:S04]  /*00d0*/  LDG.E R14, desc[UR36][R4.64+0x8] ;  /* 0x00000824040e7981 */ /* 0x000f68000c1e1900 */
[----:B------:R3:W5:Y:S01]  /*00e0*/  LDG.E.S8 R3, desc[UR36][R4.64+0xc] ;  /* 0x00000c2404037981 */ /* 0x000762000c1e1300 */
[----:B------:R1:W1:Y:S01]  /*00f0*/  LDC.64 R10, c[0x4][R0] ;  /* 0x01000000000a7b82 */ /* 0x0002620000000a00 */
[----:B0-----:R-:W-:-:S05]  /*0100*/  IADD3 R6, P0, PT, R1, UR4, RZ ;  /* 0x0000000401067c10 */ /* 0x001fca000ff1e0ff */
[----:B----4-:R-:W-:Y:S02]  /*0110*/  IMAD.X R7, RZ, RZ, UR5, P0 ;  /* 0x00000005ff077e24 */ /* 0x010fe400080e06ff */
[----:B---3--:R-:W-:Y:S01]  /*0120*/  IMAD.U32 R4, RZ, RZ, UR6 ;  /* 0x00000006ff047e24 */ /* 0x008fe2000f8e00ff */
[----:B------:R-:W-:Y:S01]  /*0130*/  MOV R5, UR7 ;  /* 0x0000000700057c02 */ /* 0x000fe20008000f00 */
[----:B--2---:R-:W0:Y:S08]  /*0140*/  F2F.F64.F32 R8, R8 ;  /* 0x0000000800087310 */ /* 0x004e300000201800 */
[----:B-----5:R-:W-:Y:S01]  /*0150*/  F2F.F64.F32 R12, R12 ;  /* 0x0000000c000c7310 */ /* 0x020fe20000201800 */
[----:B------:R2:W-:Y:S07]  /*0160*/  STL.64 [R1], R2 ;  /* 0x0000000201007387 */ /* 0x0005ee0000100a00 */
[----:B------:R-:W3:Y:S01]  /*0170*/  F2F.F64.F32 R14, R14 ;  /* 0x0000000e000e7310 */ /* 0x000ee20000201800 */
[----:B0-----:R2:W-:Y:S04]  /*0180*/  STL.64 [R1+0x8], R8 ;  /* 0x0000080801007387 */ /* 0x0015e80000100a00 */
[----:B-1-3--:R2:W-:Y:S02]  /*0190*/  STL.128 [R1+0x10], R12 ;  /* 0x0000100c01007387 */ /* 0x00a5e40000100c00 */
[----:B------:R-:W-:-:S07]  /*01a0*/  LEPC R20, `(.L_x_0) ;  /* 0x000000001014794e */ /* 0x000fce0000000000 */
[----:B--2---:R-:W-:Y:S05]  /*01b0*/  CALL.ABS.NOINC R10 ;  /* 0x000000000a007343 */ /* 0x004fea0003c00000 */
.L_x_0:
[----:B------:R-:W0:Y:S01]  /*01c0*/  LDC R6, c[0x0][0x3c4] ;  /* 0x0000f100ff067b82 */ /* 0x000e220000000800 */
[----:B------:R-:W-:Y:S01]  /*01d0*/  HFMA2 R3, -RZ, RZ, 0, 0 ;  /* 0x00000000ff037431 */ /* 0x000fe200000001ff */
[----:B0-----:R-:W-:-:S13]  /*01e0*/  ISETP.GE.AND P0, PT, R6, 0x1, PT ;  /* 0x000000010600780c */ /* 0x001fda0003f06270 */
[----:B------:R-:W-:Y:S05]  /*01f0*/  @!P0 BRA `(.L_x_1) ;  /* 0x0000001800fc8947 */ /* 0x000fea0003800000 */
[C---:B------:R-:W-:Y:S01]  /*0200*/  VIADD R0, R6.reuse, 0xffffffff ;  /* 0xffffffff06007836 */ /* 0x040fe20000000000 */
[----:B------:R-:W-:Y:S01]  /*0210*/  LOP3.LUT R4, R6, 0xf, RZ, 0xc0, !PT ;  /* 0x0000000f06047812 */ /* 0x000fe200078ec0ff */
[----:B------:R-:W-:Y:S01]  /*0220*/  IMAD.MOV.U32 R5, RZ, RZ, RZ ;  /* 0x000000ffff057224 */ /* 0x000fe200078e00ff */
[----:B------:R-:W-:Y:S02]  /*0230*/  MOV R3, RZ ;  /* 0x000000ff00037202 */ /* 0x000fe40000000f00 */
[----:B------:R-:W-:Y:S01]  /*0240*/  ISETP.GE.U32.AND P0, PT, R0, 0xf, PT ;  /* 0x0000000f0000780c */ /* 0x000fe20003f06070 */
[----:B------:R-:W-:-:S12]  /*0250*/  IMAD R0, R2, R6, RZ ;  /* 0x0000000602007224 */ /* 0x000fd800078e02ff */
[----:B------:R-:W-:Y:S05]  /*0260*/  @!P0 BRA `(.L_x_2) ;  /* 0x0000001000a88947 */ /* 0x000fea0003800000 */
[----:B------:R-:W0:Y:S01]  /*0270*/  LDCU.64 UR4, c[0x0][0x3b0] ;  /* 0x00007600ff0477ac */ /* 0x000e220008000a00 */
[C---:B------:R-:W-:Y:S02]  /*0280*/  IADD3 R5, PT, PT, R0.reuse, 0x1, RZ ;  /* 0x0000000100057810 */ /* 0x040fe40007ffe0ff */
[----:B0-----:R-:W-:-:S05]  /*0290*/  IADD3 R8, P0, PT, R0, UR4, RZ ;  /* 0x0000000400087c10 */ /* 0x001fca000ff1e0ff */
[----:B------:R-:W-:Y:S01]  /*02a0*/  IMAD.X R9, RZ, RZ, UR5, P0 ;  /* 0x00000005ff097e24 */ /* 0x000fe200080e06ff */
[----:B------:R-:W-:-:S04]  /*02b0*/  IADD3 R10, P0, PT, R5, UR4, RZ ;  /* 0x00000004050a7c10 */ /* 0x000fc8000ff1e0ff */
[----:B------:R-:W-:Y:S01]  /*02c0*/  IADD3.X R11, PT, PT, RZ, UR5, RZ, P0, !PT ;  /* 0x00000005ff0b7c10 */ /* 0x000fe200087fe4ff */
[----:B------:R-:W2:Y:S04]  /*02d0*/  LDG.E.U8 R8, desc[UR36][R8.64] ;  /* 0x0000002408087981 */ /* 0x000ea8000c1e1100 */
[----:B------:R-:W3:Y:S01]  /*02e0*/  LDG.E.U8 R10, desc[UR36][R10.64] ;  /* 0x000000240a0a7981 */ /* 0x000ee2000c1e1100 */
[C---:B------:R-:W-:Y:S02]  /*02f0*/  VIADD R31, R0.reuse, 0x2 ;  /* 0x00000002001f7836 */ /* 0x040fe40000000000 */
[----:B------:R-:W-:-:S03]  /*0300*/  VIADD R16, R0, 0x3 ;  /* 0x0000000300107836 */ /* 0x000fc60000000000 */
[----:B------:R-:W-:-:S04]  /*0310*/  IADD3 R14, P1, PT, R31, UR4, RZ ;  /* 0x000000041f0e7c10 */ /* 0x000fc8000ff3e0ff */
[----:B------:R-:W-:Y:S02]  /*0320*/  IADD3.X R15, PT, PT, RZ, UR5, RZ, P1, !PT ;  /* 0x00000005ff0f7c10 */ /* 0x000fe40008ffe4ff */
[----:B------:R-:W-:-:S03]  /*0330*/  IADD3 R20, P2, PT, R16, UR4, RZ ;  /* 0x0000000410147c10 */ /* 0x000fc6000ff5e0ff */
[----:B------:R0:W4:Y:S01]  /*0340*/  LDG.E.U8 R3, desc[UR36][R14.64] ;  /* 0x000000240e037981 */ /* 0x000122000c1e1100 */
[----:B------:R-:W-:Y:S01]  /*0350*/  IADD3.X R21, PT, PT, RZ, UR5, RZ, P2, !PT ;  /* 0x00000005ff157c10 */ /* 0x000fe200097fe4ff */
[C---:B------:R-:W-:Y:S01]  /*0360*/  VIADD R23, R0.reuse, 0x4 ;  /* 0x0000000400177836 */ /* 0x040fe20000000000 */
[----:B------:R-:W-:-:S04]  /*0370*/  IADD3 R22, PT, PT, R0, 0x5, RZ ;  /* 0x0000000500167810 */ /* 0x000fc80007ffe0ff */
[----:B------:R-:W-:-:S05]  /*0380*/  IADD3 R36, P2, PT, R23, UR4, RZ ;  /* 0x0000000417247c10 */ /* 0x000fca000ff5e0ff */
[----:B------:R-:W-:Y:S01]  /*0390*/  IMAD.X R37, RZ, RZ, UR5, P2 ;  /* 0x00000005ff257e24 */ /* 0x000fe200090e06ff */
[C---:B------:R-:W-:Y:S02]  /*03a0*/  IADD3 R34, PT, PT, R0.reuse, 0x7, RZ ;  /* 0x0000000700227810 */ /* 0x040fe40007ffe0ff */
[----:B------:R-:W-:Y:S02]  /*03b0*/  IADD3 R35, PT, PT, R0, 0x6, RZ ;  /* 0x0000000600237810 */ /* 0x000fe40007ffe0ff */
[----:B------:R-:W5:Y:S01]  /*03c0*/  LDG.E.U8 R28, desc[UR36][R36.64] ;  /* 0x00000024241c7981 */ /* 0x000f62000c1e1100 */
[----:B------:R-:W-:-:S05]  /*03d0*/  IADD3 R26, P3, PT, R34, UR4, RZ ;  /* 0x00000004221a7c10 */ /* 0x000fca000ff7e0ff */
[----:B------:R-:W-:-:S05]  /*03e0*/  IMAD.X R27, RZ, RZ, UR5, P3 ;  /* 0x00000005ff1b7e24 */ /* 0x000fca00098e06ff */
[----:B------:R-:W5:Y:S01]  /*03f0*/  LDG.E.U8 R17, desc[UR36][R26.64] ;  /* 0x000000241a117981 */ /* 0x000f62000c1e1100 */
[----:B--2---:R-:W-:Y:S02]  /*0400*/  ISETP.NE.AND P0, PT, R8, RZ, PT ;  /* 0x000000ff0800720c */ /* 0x004fe40003f05270 */
[----:B---3--:R-:W-:Y:S02]  /*0410*/  ISETP.NE.AND P1, PT, R10, RZ, PT ;  /* 0x000000ff0a00720c */ /* 0x008fe40003f25270 */
[----:B------:R-:W2:Y:S09]  /*0420*/  LDG.E.U8 R10, desc[UR36][R20.64] ;  /* 0x00000024140a7981 */ /* 0x000eb2000c1e1100 */
[----:B------:R-:W1:Y:S08]  /*0430*/  @P0 LDC.64 R12, c[0x0][0x3a8] ;  /* 0x0000ea00ff0c0b82 */ /* 0x000e700000000a00 */
[----:B------:R-:W0:Y:S01]  /*0440*/  @P1 LDC.64 R8, c[0x0][0x3a8] ;  /* 0x0000ea00ff081b82 */ /* 0x000e220000000a00 */
[----:B-1----:R-:W-:-:S05]  /*0450*/  @P0 IMAD.WIDE.U32 R12, R0, 0x4, R12 ;  /* 0x00000004000c0825 */ /* 0x002fca00078e000c */
[----:B------:R-:W3:Y:S01]  /*0460*/  @P0 LDG.E R19, desc[UR36][R12.64] ;  /* 0x000000240c130981 */ /* 0x000ee2000c1e1900 */
[----:B0-----:R-:W-:Y:S01]  /*0470*/  @P1 IMAD.WIDE.U32 R14, R5, 0x4, R8 ;  /* 0x00000004050e1825 */ /* 0x001fe200078e0008 */
[----:B------:R-:W-:-:S03]  /*0480*/  IADD3 R8, P2, PT, R22, UR4, RZ ;  /* 0x0000000416087c10 */ /* 0x000fc6000ff5e0ff */
[----:B------:R-:W-:Y:S01]  /*0490*/  VIADD R5, R0, 0x8 ;  /* 0x0000000800057836 */ /* 0x000fe20000000000 */
[----:B------:R-:W3:Y:S01]  /*04a0*/  @P1 LDG.E R30, desc[UR36][R14.64] ;  /* 0x000000240e1e1981 */ /* 0x000ee2000c1e1900 */
[----:B------:R-:W-:Y:S01]  /*04b0*/  IMAD.X R9, RZ, RZ, UR5, P2 ;  /* 0x00000005ff097e24 */ /* 0x000fe200090e06ff */
[----:B------:R-:W-:-:S04]  /*04c0*/  IADD3 R32, P2, PT, R35, UR4, RZ ;  /* 0x0000000423207c10 */ /* 0x000fc8000ff5e0ff */
[----:B------:R0:W3:Y:S01]  /*04d0*/  LDG.E.U8 R29, desc[UR36][R8.64] ;  /* 0x00000024081d7981 */ /* 0x0000e2000c1e1100 */
[----:B------:R-:W-:Y:S02]  /*04e0*/  IADD3 R24, P4, PT, R5, UR4, RZ ;  /* 0x0000000405187c10 */ /* 0x000fe4000ff9e0ff */
[----:B------:R-:W-:Y:S02]  /*04f0*/  IADD3.X R33, PT, PT, RZ, UR5, RZ, P2, !PT ;  /* 0x00000005ff217c10 */ /* 0x000fe400097fe4ff */
[----:B------:R-:W-:-:S03]  /*0500*/  IADD3.X R25, PT, PT, RZ, UR5, RZ, P4, !PT ;  /* 0x00000005ff197c10 */ /* 0x000fc6000a7fe4ff */
[----:B------:R1:W3:Y:S04]  /*0510*/  LDG.E.U8 R20, desc[UR36][R32.64] ;  /* 0x0000002420147981 */ /* 0x0002e8000c1e1100 */
[----:B------:R2:W3:Y:S01]  /*0520*/  LDG.E.U8 R21, desc[UR36][R24.64] ;  /* 0x0000002418157981 */ /* 0x0004e2000c1e1100 */
[----:B----4-:R-:W-:Y:S01]  /*0530*/  ISETP.NE.AND P4, PT, R3, RZ, PT ;  /* 0x000000ff0300720c */ /* 0x010fe20003f85270 */
[C---:B------:R-:W-:Y:S01]  /*0540*/  VIADD R7, R0.reuse, 0x9 ;  /* 0x0000000900077836 */ /* 0x040fe20000000000 */
[----:B0-----:R-:W-:-:S11]  /*0550*/  IADD3 R8, PT, PT, R0, 0xa, RZ ;  /* 0x0000000a00087810 */ /* 0x001fd60007ffe0ff */
[----:B------:R-:W0:Y:S01]  /*0560*/  @P4 LDC.64 R14, c[0x0][0x3a8] ;  /* 0x0000ea00ff0e4b82 */ /* 0x000e220000000a00 */
[----:B------:R-:W-:Y:S02]  /*0570*/  MOV R3, RZ ;  /* 0x000000ff00037202 */ /* 0x000fe40000000f00 */
[----:B-----5:R-:W-:Y:S02]  /*0580*/  ISETP.NE.AND P6, PT, R28, RZ, PT ;  /* 0x000000ff1c00720c */ /* 0x020fe40003fc5270 */
[----:B------:R-:W-:-:S11]  /*0590*/  IADD3 R28, PT, PT, R0, 0xd, RZ ;  /* 0x0000000d001c7810 */ /* 0x000fd60007ffe0ff */
[----:B-1----:R-:W1:Y:S01]  /*05a0*/  @P6 LDC.64 R32, c[0x0][0x3a8] ;  /* 0x0000ea00ff206b82 */ /* 0x002e620000000a00 */
[----:B0-----:R-:W-:-:S04]  /*05b0*/  @P4 IMAD.WIDE.U32 R14, R31, 0x4, R14 ;  /* 0x000000041f0e4825 */ /* 0x001fc800078e000e */
[----:B-1----:R-:W-:-:S06]  /*05c0*/  @P6 IMAD.WIDE.U32 R32, R23, 0x4, R32 ;  /* 0x0000000417206825 */ /* 0x002fcc00078e0020 */
[----:B------:R-:W4:Y:S01]  /*05d0*/  @P6 LDG.E R32, desc[UR36][R32.64] ;  /* 0x0000002420206981 */ /* 0x000f22000c1e1900 */
[----:B--2---:R-:W-:Y:S02]  /*05e0*/  ISETP.NE.AND P5, PT, R10, RZ, PT ;  /* 0x000000ff0a00720c */ /* 0x004fe40003fa5270 */
[----:B------:R-:W-:-:S05]  /*05f0*/  IADD3 R10, P2, PT, R7, UR4, RZ ;  /* 0x00000004070a7c10 */ /* 0x000fca000ff5e0ff */
[----:B------:R-:W-:-:S06]  /*0600*/  IMAD.X R11, RZ, RZ, UR5, P2 ;  /* 0x00000005ff0b7e24 */ /* 0x000fcc00090e06ff */
[----:B------:R-:W0:Y:S01]  /*0610*/  @P5 LDC.64 R24, c[0x0][0x3a8] ;  /* 0x0000ea00ff185b82 */ /* 0x000e220000000a00 */
[----:B------:R1:W2:Y:S01]  /*0620*/  LDG.E.U8 R9, desc[UR36][R10.64] ;  /* 0x000000240a097981 */ /* 0x0002a2000c1e1100 */
[----:B------:R-:W-:Y:S01]  /*0630*/  IADD3 R12, P2, PT, R8, UR4, RZ ;  /* 0x00000004080c7c10 */ /* 0x000fe2000ff5e0ff */
[C---:B-1----:R-:W-:Y:S01]  /*0640*/  VIADD R11, R0.reuse, 0xc ;  /* 0x0000000c000b7836 */ /* 0x042fe20000000000 */
[----:B------:R-:W-:-:S03]  /*0650*/  IADD3 R10, PT, PT, R0, 0xb, RZ ;  /* 0x0000000b000a7810 */ /* 0x000fc60007ffe0ff */
[----:B------:R-:W-:Y:S01]  /*0660*/  IMAD.X R13, RZ, RZ, UR5, P2 ;  /* 0x00000005ff0d7e24 */ /* 0x000fe200090e06ff */
[----:B------:R-:W-:Y:S02]  /*0670*/  IADD3 R26, P3, PT, R11, UR4, RZ ;  /* 0x000000040b1a7c10 */ /* 0x000fe4000ff7e0ff */
[----:B------:R-:W-:Y:S02]  /*0680*/  IADD3 R18, P2, PT, R10, UR4, RZ ;  /* 0x000000040a127c10 */ /* 0x000fe4000ff5e0ff */
[----:B------:R-:W5:Y:S01]  /*0690*/  LDG.E.U8 R12, desc[UR36][R12.64] ;  /* 0x000000240c0c7981 */ /* 0x000f62000c1e1100 */
[----:B------:R-:W-:Y:S02]  /*06a0*/  IMAD.X R27, RZ, RZ, UR5, P3 ;  /* 0x00000005ff1b7e24 */ /* 0x000fe400098e06ff */
[----:B---3--:R-:W-:Y:S01]  /*06b0*/  @P0 FADD R3, RZ, R19 ;  /* 0x00000013ff030221 */ /* 0x008fe20000000000 */
[----:B------:R-:W-:Y:S02]  /*06c0*/  IADD3.X R19, PT, PT, RZ, UR5, RZ, P2, !PT ;  /* 0x00000005ff137c10 */ /* 0x000fe400097fe4ff */
[----:B------:R-:W3:Y:S01]  /*06d0*/  LDG.E.U8 R26, desc[UR36][R26.64] ;  /* 0x000000241a1a7981 */ /* 0x000ee2000c1e1100 */
[----:B0-----:R-:W-:-:S03]  /*06e0*/  @P5 IMAD.WIDE.U32 R24, R16, 0x4, R24 ;  /* 0x0000000410185825 */ /* 0x001fc600078e0018 */
[----:B------:R0:W3:Y:S01]  /*06f0*/  LDG.E.U8 R13, desc[UR36][R18.64] ;  /* 0x00000024120d7981 */ /* 0x0000e2000c1e1100 */
[----:B------:R-:W-:Y:S01]  /*0700*/  @P1 FADD R3, R3, R30 ;  /* 0x0000001e03031221 */ /* 0x000fe20000000000 */
[C---:B------:R-:W-:Y:S02]  /*0710*/  IADD3 R30, PT, PT, R0.reuse, 0xf, RZ ;  /* 0x0000000f001e7810 */ /* 0x040fe40007ffe0ff */
[----:B------:R-:W4:Y:S01]  /*0720*/  @P5 LDG.E R31, desc[UR36][R24.64] ;  /* 0x00000024181f5981 */ /* 0x000f22000c1e1900 */
[----:B------:R-:W-:Y:S01]  /*0730*/  ISETP.NE.AND P0, PT, R29, RZ, PT ;  /* 0x000000ff1d00720c */ /* 0x000fe20003f05270 */
[----:B------:R-:W-:Y:S02]  /*0740*/  VIADD R29, R0, 0xe ;  /* 0x0000000e001d7836 */ /* 0x000fe40000000000 */
[----:B------:R1:W2:Y:S01]  /*0750*/  @P4 LDG.E R27, desc[UR36][R14.64] ;  /* 0x000000240e1b4981 */ /* 0x0002a2000c1e1900 */
[----:B0-----:R-:W-:Y:S02]  /*0760*/  IADD3 R18, P1, PT, R28, UR4, RZ ;  /* 0x000000041c127c10 */ /* 0x001fe4000ff3e0ff */
[----:B------:R-:W-:-:S02]  /*0770*/  IADD3 R16, P3, PT, R30, UR4, RZ ;  /* 0x000000041e107c10 */ /* 0x000fc4000ff7e0ff */
[----:B-1----:R-:W-:Y:S01]  /*0780*/  IADD3 R14, P2, PT, R29, UR4, RZ ;  /* 0x000000041d0e7c10 */ /* 0x002fe2000ff5e0ff */
[----:B------:R-:W-:-:S03]  /*0790*/  IMAD.X R19, RZ, RZ, UR5, P1 ;  /* 0x00000005ff137e24 */ /* 0x000fc600088e06ff */
[----:B------:R-:W-:Y:S02]  /*07a0*/  IADD3.X R15, PT, PT, RZ, UR5, RZ, P2, !PT ;  /* 0x00000005ff0f7c10 */ /* 0x000fe400097fe4ff */
[----:B------:R-:W-:Y:S01]  /*07b0*/  ISETP.NE.AND P2, PT, R17, RZ, PT ;  /* 0x000000ff1100720c */ /* 0x000fe20003f45270 */
[----:B------:R-:W-:Y:S01]  /*07c0*/  IMAD.X R17, RZ, RZ, UR5, P3 ;  /* 0x00000005ff117e24 */ /* 0x000fe200098e06ff */
[----:B------:R-:W-:Y:S01]  /*07d0*/  ISETP.NE.AND P1, PT, R20, RZ, PT ;  /* 0x000000ff1400720c */ /* 0x000fe20003f25270 */
[----:B------:R-:W3:Y:S01]  /*07e0*/  LDG.E.U8 R18, desc[UR36][R18.64] ;  /* 0x0000002412127981 */ /* 0x000ee2000c1e1100 */
[----:B------:R-:W-:Y:S02]  /*07f0*/  ISETP.NE.AND P3, PT, R21, RZ, PT ;  /* 0x000000ff1500720c */ /* 0x000fe40003f65270 */
[----:B------:R-:W0:Y:S01]  /*0800*/  @P0 LDC.64 R20, c[0x0][0x3a8] ;  /* 0x0000ea00ff140b82 */ /* 0x000e220000000a00 */
[----:B------:R-:W3:Y:S04]  /*0810*/  LDG.E.U8 R14, desc[UR36][R14.64] ;  /* 0x000000240e0e7981 */ /* 0x000ee8000c1e1100 */
[----:B------:R-:W3:Y:S03]  /*0820*/  LDG.E.U8 R16, desc[UR36][R16.64] ;  /* 0x0000002410107981 */ /* 0x000ee6000c1e1100 */
[----:B------:R-:W1:Y:S01]  /*0830*/  @P2 LDC.64 R24, c[0x0][0x3a8] ;  /* 0x0000ea00ff182b82 */ /* 0x000e620000000a00 */
[----:B0-----:R-:W-:-:S07]  /*0840*/  @P0 IMAD.WIDE.U32 R20, R22, 0x4, R20 ;  /* 0x0000000416140825 */ /* 0x001fce00078e0014 */
[----:B------:R-:W0:Y:S01]  /*0850*/  @P1 LDC.64 R22, c[0x0][0x3a8] ;  /* 0x0000ea00ff161b82 */ /* 0x000e220000000a00 */
[----:B------:R1:W3:Y:S07]  /*0860*/  @P0 LDG.E R33, desc[UR36][R20.64] ;  /* 0x0000002414210981 */ /* 0x0002ee000c1e1900 */
[----:B-1----:R-:W1:Y:S01]  /*0870*/  @P3 LDC.64 R20, c[0x0][0x3a8] ;  /* 0x0000ea00ff143b82 */ /* 0x002e620000000a00 */
[----:B------:R-:W-:-:S05]  /*0880*/  @P2 IMAD.WIDE.U32 R24, R34, 0x4, R24 ;  /* 0x0000000422182825 */ /* 0x000fca00078e0018 */
[----:B------:R3:W3:Y:S01]  /*0890*/  @P2 LDG.E R34, desc[UR36][R24.64] ;  /* 0x0000002418222981 */ /* 0x0006e2000c1e1900 */
[----:B0-----:R-:W-:-:S06]  /*08a0*/  @P1 IMAD.WIDE.U32 R22, R35, 0x4, R22 ;  /* 0x0000000423161825 */ /* 0x001fcc00078e0016 */
[----:B------:R-:W3:Y:S01]  /*08b0*/  @P1 LDG.E R22, desc[UR36][R22.64] ;  /* 0x0000002416161981 */ /* 0x000ee2000c1e1900 */
[----:B-1----:R-:W-:-:S05]  /*08c0*/  @P3 IMAD.WIDE.U32 R20, R5, 0x4, R20 ;  /* 0x0000000405143825 */ /* 0x002fca00078e0014 */
[----:B------:R0:W3:Y:S01]  /*08d0*/  @P3 LDG.E R36, desc[UR36][R20.64] ;  /* 0x0000002414243981 */ /* 0x0000e2000c1e1900 */
[----:B--2---:R-:W-:Y:S01]  /*08e0*/  @P4 FADD R3, R3, R27 ;  /* 0x0000001b03034221 */ /* 0x004fe20000000000 */
[----:B------:R-:W-:-:S03]  /*08f0*/  ISETP.NE.AND P4, PT, R9, RZ, PT ;  /* 0x000000ff0900720c */ /* 0x000fc60003f85270 */
[----:B----4-:R-:W-:Y:S01]  /*0900*/  @P5 FADD R3, R3, R31 ;  /* 0x0000001f03035221 */ /* 0x010fe20000000000 */
[----:B-----5:R-:W-:-:S03]  /*0910*/  ISETP.NE.AND P5, PT, R12, RZ, PT ;  /* 0x000000ff0c00720c */ /* 0x020fc60003fa5270 */
[----:B------:R-:W-:Y:S01]  /*0920*/  @P6 FADD R3, R3, R32 ;  /* 0x0000002003036221 */ /* 0x000fe20000000000 */
[----:B---3--:R-:W-:-:S05]  /*0930*/  ISETP.NE.AND P6, PT, R13, RZ, PT ;  /* 0x000000ff0d00720c */ /* 0x008fca0003fc5270 */
[----:B------:R-:W1:Y:S08]  /*0940*/  @P4 LDC.64 R24, c[0x0][0x3a8] ;  /* 0x0000ea00ff184b82 */ /* 0x000e700000000a00 */
[----:B------:R-:W2:Y:S01]  /*0950*/  @P5 LDC.64 R12, c[0x0][0x3a8] ;  /* 0x0000ea00ff0c5b82 */ /* 0x000ea20000000a00 */
[----:B------:R-:W-:Y:S01]  /*0960*/  @P0 FADD R3, R3, R33 ;  /* 0x0000002103030221 */ /* 0x000fe20000000000 */
[----:B------:R-:W-:Y:S01]  /*0970*/  ISETP.NE.AND P0, PT, R26, RZ, PT ;  /* 0x000000ff1a00720c */ /* 0x000fe20003f05270 */
[----:B-1----:R-:W-:-:S04]  /*0980*/  @P4 IMAD.WIDE.U32 R24, R7, 0x4, R24 ;  /* 0x0000000407184825 */ /* 0x002fc800078e0018 */
[----:B--2---:R-:W-:Y:S02]  /*0990*/  @P5 IMAD.WIDE.U32 R12, R8, 0x4, R12 ;  /* 0x00000004080c5825 */ /* 0x004fe400078e000c */
[----:B------:R-:W2:Y:S04]  /*09a0*/  @P4 LDG.E R24, desc[UR36][R24.64] ;  /* 0x0000002418184981 */ /* 0x000ea8000c1e1900 */
[----:B------:R-:W3:Y:S02]  /*09b0*/  @P5 LDG.E R12, desc[UR36][R12.64] ;  /* 0x000000240c0c5981 */ /* 0x000ee4000c1e1900 */
[----:B0-----:R-:W0:Y:S01]  /*09c0*/  @P0 LDC.64 R20, c[0x0][0x3a8] ;  /* 0x0000ea00ff140b82 */ /* 0x001e220000000a00 */
[----:B------:R-:W-:Y:S01]  /*09d0*/  @P1 FADD R3, R3, R22 ;  /* 0x0000001603031221 */ /* 0x000fe20000000000 */
[----:B------:R-:W-:-:S03]  /*09e0*/  ISETP.NE.AND P1, PT, R18, RZ, PT ;  /* 0x000000ff1200720c */ /* 0x000fc60003f25270 */
[----:B------:R-:W-:Y:S01]  /*09f0*/  @P2 FADD R3, R3, R34 ;  /* 0x0000002203032221 */ /* 0x000fe20000000000 */
[----:B------:R-:W-:Y:S02]  /*0a00*/  ISETP.NE.AND P2, PT, R14, RZ, PT ;  /* 0x000000ff0e00720c */ /* 0x000fe40003f45270 */
[----:B------:R-:W1:Y:S01]  /*0a10*/  @P6 LDC.64 R14, c[0x0][0x3a8] ;  /* 0x0000ea00ff0e6b82 */ /* 0x000e620000000a00 */
[----:B------:R-:W-:Y:S01]  /*0a20*/  @P3 FADD R3, R3, R36 ;  /* 0x0000002403033221 */ /* 0x000fe20000000000 */
[----:B------:R-:W-:-:S06]  /*0a30*/  ISETP.NE.AND P3, PT, R16, RZ, PT ;  /* 0x000000ff1000720c */ /* 0x000fcc0003f65270 */
[----:B------:R-:W4:Y:S08]  /*0a40*/  @P1 LDC.64 R18, c[0x0][0x3a8] ;  /* 0x0000ea00ff121b82 */ /* 0x000f300000000a00 */
[----:B------:R-:W5:Y:S08]  /*0a50*/  @P2 LDC.64 R16, c[0x0][0x3a8] ;  /* 0x0000ea00ff102b82 */ /* 0x000f700000000a00 */
[----:B------:R-:W5:Y:S01]  /*0a60*/  @P3 LDC.64 R22, c[0x0][0x3a8] ;  /* 0x0000ea00ff163b82 */ /* 0x000f620000000a00 */
[----:B-1----:R-:W-:-:S04]  /*0a70*/  @P6 IMAD.WIDE.U32 R14, R10, 0x4, R14 ;  /* 0x000000040a0e6825 */ /* 0x002fc800078e000e */
[----:B0-----:R-:W-:Y:S02]  /*0a80*/  @P0 IMAD.WIDE.U32 R20, R11, 0x4, R20 ;  /* 0x000000040b140825 */ /* 0x001fe400078e0014 */
[----:B------:R-:W3:Y:S02]  /*0a90*/  @P6 LDG.E R14, desc[UR36][R14.64] ;  /* 0x000000240e0e6981 */ /* 0x000ee4000c1e1900 */
[----:B----4-:R-:W-:Y:S02]  /*0aa0*/  @P1 IMAD.WIDE.U32 R18, R28, 0x4, R18 ;  /* 0x000000041c121825 */ /* 0x010fe400078e0012 */
[----:B------:R-:W4:Y:S04]  /*0ab0*/  @P0 LDG.E R20, desc[UR36][R20.64] ;  /* 0x0000002414140981 */ /* 0x000f28000c1e1900 */
[----:B------:R-:W4:Y:S01]  /*0ac0*/  @P1 LDG.E R18, desc[UR36][R18.64] ;  /* 0x0000002412121981 */ /* 0x000f22000c1e1900 */
[----:B-----5:R-:W-:-:S06]  /*0ad0*/  @P2 IMAD.WIDE.U32 R16, R29, 0x4, R16 ;  /* 0x000000041d102825 */ /* 0x020fcc00078e0010 */
[----:B------:R-:W5:Y:S01]  /*0ae0*/  @P2 LDG.E R16, desc[UR36][R16.64] ;  /* 0x0000002410102981 */ /* 0x000f62000c1e1900 */
[----:B------:R-:W-:-:S06]  /*0af0*/  @P3 IMAD.WIDE.U32 R22, R30, 0x4, R22 ;  /* 0x000000041e163825 */ /* 0x000fcc00078e0016 */
[----:B------:R-:W5:Y:S01]  /*0b00*/  @P3 LDG.E R22, desc[UR36][R22.64] ;  /* 0x0000002416163981 */ /* 0x000f62000c1e1900 */
[----:B------:R-:W-:Y:S01]  /*0b10*/  LOP3.LUT R5, R6, 0x7ffffff0, RZ, 0xc0, !PT ;  /* 0x7ffffff006057812 */ /* 0x000fe200078ec0ff */
[----:B------:R-:W-:Y:S01]  /*0b20*/  BSSY.RECONVERGENT B0, `(.L_x_2) ;  /* 0x000009e000007945 */ /* 0x000fe20003800200 */
[----:B--2---:R-:W-:-:S04]  /*0b30*/  @P4 FADD R3, R3, R24 ;  /* 0x0000001803034221 */ /* 0x004fc80000000000 */
[----:B---3--:R-:W-:-:S04]  /*0b40*/  @P5 FADD R3, R3, R12 ;  /* 0x0000000c03035221 */ /* 0x008fc80000000000 */
[----:B------:R-:W-:-:S04]  /*0b50*/  @P6 FADD R3, R3, R14 ;  /* 0x0000000e03036221 */ /* 0x000fc80000000000 */
[----:B----4-:R-:W-:Y:S01]  /*0b60*/  @P0 FADD R3, R3, R20 ;  /* 0x0000001403030221 */ /* 0x010fe20000000000 */
[----:B------:R-:W-:-:S03]  /*0b70*/  ISETP.NE.AND P0, PT, R5, 0x10, PT ;  /* 0x000000100500780c */ /* 0x000fc60003f05270 */
[----:B------:R-:W-:-:S04]  /*0b80*/  @P1 FADD R3, R3, R18 ;  /* 0x0000001203031221 */ /* 0x000fc80000000000 */
[----:B-----5:R-:W-:-:S04]  /*0b90*/  @P2 FADD R3, R3, R16 ;  /* 0x0000001003032221 */ /* 0x020fc80000000000 */
[----:B------:R-:W-:Y:S02]  /*0ba0*/  @P3 FADD R3, R3, R22 ;  /* 0x0000001603033221 */ /* 0x000fe40000000000 */
[----:B------:R-:W-:Y:S05]  /*0bb0*/  @!P0 BRA `(.L_x_3) ;  /* 0x0000000800508947 */ /* 0x000fea0003800000 */
[----:B------:R-:W-:-:S07]  /*0bc0*/  HFMA2 R7, -RZ, RZ, 0, 9.5367431640625e-07 ;  /* 0x00000010ff077431 */ /* 0x000fce00000001ff */
.L_x_4:
[----:B------:R-:W-:-:S04]  /*0bd0*/  IMAD.IADD R19, R0, 0x1, R7 ;  /* 0x0000000100137824 */ /* 0x000fc800078e0207 */
[C---:B------:R-:W-:Y:S01]  /*0be0*/  VIADD R11, R19.reuse, 0x1 ;  /* 0x00000001130b7836 */ /* 0x040fe20000000000 */
[----:B------:R-:W-:-:S04]  /*0bf0*/  IADD3 R8, P0, PT, R19, UR38, RZ ;  /* 0x0000002613087c10 */ /* 0x000fc8000ff1e0ff */
[----:B------:R-:W-:-:S05]  /*0c00*/  IADD3.X R9, PT, PT, RZ, UR39, RZ, P0, !PT ;  /* 0x00000027ff097c10 */ /* 0x000fca00087fe4ff */
[----:B------:R-:W2:Y:S01]  /*0c10*/  LDG.E.U8 R8, desc[UR36][R8.64] ;  /* 0x0000002408087981 */ /* 0x000ea2000c1e1100 */
[----:B------:R-:W-:-:S04]  /*0c20*/  IADD3 R12, P0, PT, R11, UR38, RZ ;  /* 0x000000260b0c7c10 */ /* 0x000fc8000ff1e0ff */
[----:B------:R-:W-:-:S05]  /*0c30*/  IADD3.X R13, PT, PT, RZ, UR39, RZ, P0, !PT ;  /* 0x00000027ff0d7c10 */ /* 0x000fca00087fe4ff */
[----:B------:R-:W3:Y:S01]  /*0c40*/  LDG.E.U8 R12, desc[UR36][R12.64] ;  /* 0x000000240c0c7981 */ /* 0x000ee2000c1e1100 */
[C---:B------:R-:W-:Y:S02]  /*0c50*/  VIADD R23, R19.reuse, 0x2 ;  /* 0x0000000213177836 */ /* 0x040fe40000000000 */
[----:B------:R-:W-:-:S03]  /*0c60*/  VIADD R26, R19, 0x3 ;  /* 0x00000003131a7836 */ /* 0x000fc60000000000 */
[----:B------:R-:W-:-:S04]  /*0c70*/  IADD3 R14, P0, PT, R23, UR38, RZ ;  /* 0x00000026170e7c10 */ /* 0x000fc8000ff1e0ff */
[----:B------:R-:W-:-:S05]  /*0c80*/  IADD3.X R15, PT, PT, RZ, UR39, RZ, P0, !PT ;  /* 0x00000027ff0f7c10 */ /* 0x000fca00087fe4ff */
[----:B------:R0:W4:Y:S01]  /*0c90*/  LDG.E.U8 R6, desc[UR36][R14.64] ;  /* 0x000000240e067981 */ /* 0x000122000c1e1100 */
[----:B------:R-:W-:Y:S02]  /*0ca0*/  IADD3 R30, P0, PT, R26, UR38, RZ ;  /* 0x000000261a1e7c10 */ /* 0x000fe4000ff1e0ff */
[C---:B------:R-:W-:Y:S02]  /*0cb0*/  IADD3 R18, PT, PT, R19.reuse, 0x4, RZ ;  /* 0x0000000413127810 */ /* 0x040fe40007ffe0ff */
[----:B------:R-:W-:Y:S01]  /*0cc0*/  IADD3 R17, PT, PT, R19, 0x5, RZ ;  /* 0x0000000513117810 */ /* 0x000fe20007ffe0ff */
[----:B------:R-:W-:Y:S01]  /*0cd0*/  IMAD.X R31, RZ, RZ, UR39, P0 ;  /* 0x00000027ff1f7e24 */ /* 0x000fe200080e06ff */
[----:B------:R-:W-:Y:S02]  /*0ce0*/  IADD3 R28, P0, PT, R18, UR38, RZ ;  /* 0x00000026121c7c10 */ /* 0x000fe4000ff1e0ff */
[----:B------:R-:W-:Y:S02]  /*0cf0*/  IADD3 R32, P3, PT, R17, UR38, RZ ;  /* 0x0000002611207c10 */ /* 0x000fe4000ff7e0ff */
[----:B------:R-:W5:Y:S01]  /*0d00*/  LDG.E.U8 R30, desc[UR36][R30.64] ;  /* 0x000000241e1e7981 */ /* 0x000f62000c1e1100 */
[----:B------:R-:W-:Y:S01]  /*0d10*/  IMAD.X R29, RZ, RZ, UR39, P0 ;  /* 0x00000027ff1d7e24 */ /* 0x000fe200080e06ff */
[----:B------:R-:W-:-:S04]  /*0d20*/  IADD3.X R33, PT, PT, RZ, UR39, RZ, P3, !PT ;  /* 0x00000027ff217c10 */ /* 0x000fc80009ffe4ff */
[----:B------:R-:W5:Y:S04]  /*0d30*/  LDG.E.U8 R28, desc[UR36][R28.64] ;  /* 0x000000241c1c7981 */ /* 0x000f68000c1e1100 */
[----:B------:R-:W5:Y:S01]  /*0d40*/  LDG.E.U8 R13, desc[UR36][R32.64] ;  /* 0x00000024200d7981 */ /* 0x000f62000c1e1100 */
[C---:B------:R-:W-:Y:S01]  /*0d50*/  VIADD R25, R19.reuse, 0x6 ;  /* 0x0000000613197836 */ /* 0x040fe20000000000 */
[----:B------:R-:W-:-:S04]  /*0d60*/  IADD3 R24, PT, PT, R19, 0x7, RZ ;  /* 0x0000000713187810 */ /* 0x000fc80007ffe0ff */
[----:B------:R-:W-:Y:S02]  /*0d70*/  IADD3 R20, P0, PT, R25, UR38, RZ ;  /* 0x0000002619147c10 */ /* 0x000fe4000ff1e0ff */
[----:B------:R-:W-:-:S03]  /*0d80*/  IADD3 R10, P3, PT, R24, UR38, RZ ;  /* 0x00000026180a7c10 */ /* 0x000fc6000ff7e0ff */
[----:B------:R-:W-:-:S05]  /*0d90*/  IMAD.X R21, RZ, RZ, UR39, P0 ;  /* 0x00000027ff157e24 */ /* 0x000fca00080e06ff */
[----:B------:R-:W5:Y:S01]  /*0da0*/  LDG.E.U8 R29, desc[UR36][R20.64] ;  /* 0x00000024141d7981 */ /* 0x000f62000c1e1100 */
[----:B------:R-:W-:Y:S01]  /*0db0*/  VIADD R27, R19, 0x8 ;  /* 0x00000008131b7836 */ /* 0x000fe20000000000 */
[----:B--2---:R-:W-:-:S13]  /*0dc0*/  ISETP.NE.AND P1, PT, R8, RZ, PT ;  /* 0x000000ff0800720c */ /* 0x004fda0003f25270 */
[----:B------:R-:W1:Y:S01]  /*0dd0*/  @P1 LDC.64 R8, c[0x0][0x3a8] ;  /* 0x0000ea00ff081b82 */ /* 0x000e620000000a00 */
[----:B---3--:R-:W-:-:S13]  /*0de0*/  ISETP.NE.AND P2, PT, R12, RZ, PT ;  /* 0x000000ff0c00720c */ /* 0x008fda0003f45270 */
[----:B0-----:R-:W0:Y:S01]  /*0df0*/  @P2 LDC.64 R14, c[0x0][0x3a8] ;  /* 0x0000ea00ff0e2b82 */ /* 0x001e220000000a00 */
[----:B-1----:R-:W-:-:S05]  /*0e00*/  @P1 IMAD.WIDE.U32 R8, R19, 0x4, R8 ;  /* 0x0000000413081825 */ /* 0x002fca00078e0008 */
[----:B------:R1:W2:Y:S01]  /*0e10*/  @P1 LDG.E R22, desc[UR36][R8.64] ;  /* 0x0000002408161981 */ /* 0x0002a2000c1e1900 */
[----:B0-----:R-:W-:Y:S01]  /*0e20*/  @P2 IMAD.WIDE.U32 R14, R11, 0x4, R14 ;  /* 0x000000040b0e2825 */ /* 0x001fe200078e000e */
[----:B------:R-:W-:-:S04]  /*0e30*/  IADD3.X R11, PT, PT, RZ, UR39, RZ, P3, !PT ;  /* 0x00000027ff0b7c10 */ /* 0x000fc80009ffe4ff */
[----:B------:R-:W3:Y:S04]  /*0e40*/  @P2 LDG.E R12, desc[UR36][R14.64] ;  /* 0x000000240e0c2981 */ /* 0x000ee8000c1e1900 */
[----:B------:R-:W3:Y:S01]  /*0e50*/  LDG.E.U8 R16, desc[UR36][R10.64] ;  /* 0x000000240a107981 */ /* 0x000ee2000c1e1100 */
[----:B-1----:R-:W-:-:S04]  /*0e60*/  IADD3 R8, P0, PT, R27, UR38, RZ ;  /* 0x000000261b087c10 */ /* 0x002fc8000ff1e0ff */
[----:B------:R-:W-:-:S05]  /*0e70*/  IADD3.X R9, PT, PT, RZ, UR39, RZ, P0, !PT ;  /* 0x00000027ff097c10 */ /* 0x000fca00087fe4ff */
[----:B------:R0:W3:Y:S01]  /*0e80*/  LDG.E.U8 R35, desc[UR36][R8.64] ;  /* 0x0000002408237981 */ /* 0x0000e2000c1e1100 */
[----:B----4-:R-:W-:Y:S02]  /*0e90*/  ISETP.NE.AND P4, PT, R6, RZ, PT ;  /* 0x000000ff0600720c */ /* 0x010fe40003f85270 */
[----:B-----5:R-:W-:Y:S01]  /*0ea0*/  ISETP.NE.AND P5, PT, R30, RZ, PT ;  /* 0x000000ff1e00720c */ /* 0x020fe20003fa5270 */
[----:B0-----:R-:W-:-:S10]  /*0eb0*/  VIADD R8, R19, 0x9 ;  /* 0x0000000913087836 */ /* 0x001fd40000000000 */
[----:B------:R-:W0:Y:S01]  /*0ec0*/  @P4 LDC.64 R14, c[0x0][0x3a8] ;  /* 0x0000ea00ff0e4b82 */ /* 0x000e220000000a00 */
[----:B------:R-:W-:Y:S02]  /*0ed0*/  IADD3 R20, P0, PT, R8, UR38, RZ ;  /* 0x0000002608147c10 */ /* 0x000fe4000ff1e0ff */
[----:B------:R-:W-:Y:S02]  /*0ee0*/  ISETP.NE.AND P6, PT, R28, RZ, PT ;  /* 0x000000ff1c00720c */ /* 0x000fe40003fc5270 */
[----:B------:R-:W-:Y:S02]  /*0ef0*/  IADD3.X R21, PT, PT, RZ, UR39, RZ, P0, !PT ;  /* 0x00000027ff157c10 */ /* 0x000fe400087fe4ff */
[----:B------:R-:W-:Y:S01]  /*0f00*/  ISETP.NE.AND P0, PT, R13, RZ, PT ;  /* 0x000000ff0d00720c */ /* 0x000fe20003f05270 */
[----:B------:R-:W1:Y:S02]  /*0f10*/  @P5 LDC.64 R10, c[0x0][0x3a8] ;  /* 0x0000ea00ff0a5b82 */ /* 0x000e640000000a00 */
[----:B------:R4:W5:Y:S01]  /*0f20*/  LDG.E.U8 R34, desc[UR36][R20.64] ;  /* 0x0000002414227981 */ /* 0x000962000c1e1100 */
[----:B------:R-:W-:-:S09]  /*0f30*/  VIADD R13, R19, 0xc ;  /* 0x0000000c130d7836 */ /* 0x000fd20000000000 */
[----:B----4-:R-:W4:Y:S01]  /*0f40*/  @P0 LDC.64 R20, c[0x0][0x3a8] ;  /* 0x0000ea00ff140b82 */ /* 0x010f220000000a00 */
[----:B0-----:R-:W-:Y:S01]  /*0f50*/  @P4 IMAD.WIDE.U32 R14, R23, 0x4, R14 ;  /* 0x00000004170e4825 */ /* 0x001fe200078e000e */
[----:B------:R-:W-:-:S03]  /*0f60*/  IADD3 R6, PT, PT, R19, 0xa, RZ ;  /* 0x0000000a13067810 */ /* 0x000fc60007ffe0ff */
[----:B------:R-:W-:Y:S01]  /*0f70*/  VIADD R9, R19, 0xb ;  /* 0x0000000b13097836 */ /* 0x000fe20000000000 */
[----:B------:R-:W-:-:S05]  /*0f80*/  IADD3 R32, P3, PT, R6, UR38, RZ ;  /* 0x0000002606207c10 */ /* 0x000fca000ff7e0ff */
[----:B------:R-:W-:Y:S01]  /*0f90*/  IMAD.X R33, RZ, RZ, UR39, P3 ;  /* 0x00000027ff217e24 */ /* 0x000fe200098e06ff */
[----:B------:R-:W-:Y:S01]  /*0fa0*/  IADD3 R30, P3, PT, R9, UR38, RZ ;  /* 0x00000026091e7c10 */ /* 0x000fe2000ff7e0ff */
[----:B-1----:R-:W-:Y:S02]  /*0fb0*/  @P5 IMAD.WIDE.U32 R10, R26, 0x4, R10 ;  /* 0x000000041a0a5825 */ /* 0x002fe400078e000a */
[----:B------:R-:W5:Y:S01]  /*0fc0*/  @P4 LDG.E R26, desc[UR36][R14.64] ;  /* 0x000000240e1a4981 */ /* 0x000f62000c1e1900 */
[----:B------:R-:W-:-:S03]  /*0fd0*/  IADD3.X R31, PT, PT, RZ, UR39, RZ, P3, !PT ;  /* 0x00000027ff1f7c10 */ /* 0x000fc60009ffe4ff */
[----:B------:R-:W5:Y:S01]  /*0fe0*/  LDG.E.U8 R32, desc[UR36][R32.64] ;  /* 0x0000002420207981 */ /* 0x000f62000c1e1100 */
[----:B----4-:R-:W-:-:S03]  /*0ff0*/  @P0 IMAD.WIDE.U32 R20, R17, 0x4, R20 ;  /* 0x0000000411140825 */ /* 0x010fc600078e0014 */
[----:B------:R-:W4:Y:S04]  /*1000*/  LDG.E.U8 R30, desc[UR36][R30.64] ;  /* 0x000000241e1e7981 */ /* 0x000f28000c1e1100 */
[----:B------:R0:W4:Y:S02]  /*1010*/  @P5 LDG.E R33, desc[UR36][R10.64] ;  /* 0x000000240a215981 */ /* 0x000124000c1e1900 */
[C---:B0-----:R-:W-:Y:S02]  /*1020*/  IADD3 R11, PT, PT, R19.reuse, 0xe, RZ ;  /* 0x0000000e130b7810 */ /* 0x041fe40007ffe0ff */
[----:B------:R-:W-:Y:S01]  /*1030*/  IADD3 R10, PT, PT, R19, 0xf, RZ ;  /* 0x0000000f130a7810 */ /* 0x000fe20007ffe0ff */
[----:B--2---:R-:W-:Y:S02]  /*1040*/  @P1 FADD R3, R3, R22 ;  /* 0x0000001603031221 */ /* 0x004fe40000000000 */
[----:B------:R-:W0:Y:S01]  /*1050*/  @P6 LDC.64 R22, c[0x0][0x3a8] ;  /* 0x0000ea00ff166b82 */ /* 0x000e220000000a00 */
[----:B------:R-:W-:-:S04]  /*1060*/  IADD3 R36, P1, PT, R13, UR38, RZ ;  /* 0x000000260d247c10 */ /* 0x000fc8000ff3e0ff */
[----:B------:R-:W-:Y:S02]  /*1070*/  IADD3.X R37, PT, PT, RZ, UR39, RZ, P1, !PT ;  /* 0x00000027ff257c10 */ /* 0x000fe40008ffe4ff */
[----:B------:R-:W-:Y:S02]  /*1080*/  ISETP.NE.AND P1, PT, R29, RZ, PT ;  /* 0x000000ff1d00720c */ /* 0x000fe40003f25270 */
[----:B------:R1:W2:Y:S01]  /*1090*/  @P0 LDG.E R29, desc[UR36][R20.64] ;  /* 0x00000024141d0981 */ /* 0x0002a2000c1e1900 */
[----:B---3--:R-:W-:Y:S01]  /*10a0*/  @P2 FADD R3, R3, R12 ;  /* 0x0000000c03032221 */ /* 0x008fe20000000000 */
[----:B------:R-:W-:Y:S02]  /*10b0*/  VIADD R12, R19, 0xd ;  /* 0x0000000d130c7836 */ /* 0x000fe40000000000 */
[----:B------:R-:W3:Y:S01]  /*10c0*/  LDG.E.U8 R28, desc[UR36][R36.64] ;  /* 0x00000024241c7981 */ /* 0x000ee2000c1e1100 */
[----:B------:R-:W-:Y:S02]  /*10d0*/  ISETP.NE.AND P2, PT, R16, RZ, PT ;  /* 0x000000ff1000720c */ /* 0x000fe40003f45270 */
[----:B------:R-:W-:-:S04]  /*10e0*/  IADD3 R14, P3, PT, R12, UR38, RZ ;  /* 0x000000260c0e7c10 */ /* 0x000fc8000ff7e0ff */
[----:B-1----:R-:W1:Y:S01]  /*10f0*/  @P1 LDC.64 R20, c[0x0][0x3a8] ;  /* 0x0000ea00ff141b82 */ /* 0x002e620000000a00 */
[----:B0-----:R-:W-:-:S04]  /*1100*/  @P6 IMAD.WIDE.U32 R22, R18, 0x4, R22 ;  /* 0x0000000412166825 */ /* 0x001fc800078e0016 */
[----:B------:R-:W-:Y:S01]  /*1110*/  IMAD.X R15, RZ, RZ, UR39, P3 ;  /* 0x00000027ff0f7e24 */ /* 0x000fe200098e06ff */
[----:B------:R0:W2:Y:S01]  /*1120*/  @P6 LDG.E R31, desc[UR36][R22.64] ;  /* 0x00000024161f6981 */ /* 0x0000a2000c1e1900 */
[----:B------:R-:W-:-:S03]  /*1130*/  IADD3 R16, P3, PT, R11, UR38, RZ ;  /* 0x000000260b107c10 */ /* 0x000fc6000ff7e0ff */
[----:B------:R-:W3:Y:S01]  /*1140*/  LDG.E.U8 R14, desc[UR36][R14.64] ;  /* 0x000000240e0e7981 */ /* 0x000ee2000c1e1100 */
[----:B0-----:R-:W0:Y:S01]  /*1150*/  @P2 LDC.64 R22, c[0x0][0x3a8] ;  /* 0x0000ea00ff162b82 */ /* 0x001e220000000a00 */
[----:B------:R-:W-:Y:S01]  /*1160*/  IMAD.X R17, RZ, RZ, UR39, P3 ;  /* 0x00000027ff117e24 */ /* 0x000fe200098e06ff */
[----:B------:R-:W-:-:S04]  /*1170*/  IADD3 R18, P3, PT, R10, UR38, RZ ;  /* 0x000000260a127c10 */ /* 0x000fc8000ff7e0ff */
[----:B------:R-:W-:Y:S01]  /*1180*/  IADD3.X R19, PT, PT, RZ, UR39, RZ, P3, !PT ;  /* 0x00000027ff137c10 */ /* 0x000fe20009ffe4ff */
[----:B-1----:R-:W-:Y:S01]  /*1190*/  @P1 IMAD.WIDE.U32 R20, R25, 0x4, R20 ;  /* 0x0000000419141825 */ /* 0x002fe200078e0014 */
[----:B------:R-:W-:Y:S01]  /*11a0*/  ISETP.NE.AND P3, PT, R35, RZ, PT ;  /* 0x000000ff2300720c */ /* 0x000fe20003f65270 */
[----:B------:R-:W3:Y:S04]  /*11b0*/  LDG.E.U8 R16, desc[UR36][R16.64] ;  /* 0x0000002410107981 */ /* 0x000ee8000c1e1100 */
[----:B------:R-:W3:Y:S04]  /*11c0*/  @P1 LDG.E R36, desc[UR36][R20.64] ;  /* 0x0000002414241981 */ /* 0x000ee8000c1e1900 */
[----:B------:R-:W3:Y:S01]  /*11d0*/  LDG.E.U8 R18, desc[UR36][R18.64] ;  /* 0x0000002412127981 */ /* 0x000ee2000c1e1100 */
[----:B0-----:R-:W-:-:S03]  /*11e0*/  @P2 IMAD.WIDE.U32 R22, R24, 0x4, R22 ;  /* 0x0000000418162825 */ /* 0x001fc600078e0016 */
[----:B------:R-:W0:Y:S03]  /*11f0*/  @P3 LDC.64 R24, c[0x0][0x3a8] ;  /* 0x0000ea00ff183b82 */ /* 0x000e260000000a00 */
[----:B------:R-:W3:Y:S01]  /*1200*/  @P2 LDG.E R22, desc[UR36][R22.64] ;  /* 0x0000002416162981 */ /* 0x000ee2000c1e1900 */
[----:B0-----:R-:W-:-:S05]  /*1210*/  @P3 IMAD.WIDE.U32 R24, R27, 0x4, R24 ;  /* 0x000000041b183825 */ /* 0x001fca00078e0018 */
[----:B------:R0:W3:Y:S01]  /*1220*/  @P3 LDG.E R27, desc[UR36][R24.64] ;  /* 0x00000024181b3981 */ /* 0x0000e2000c1e1900 */
[----:B-----5:R-:W-:Y:S01]  /*1230*/  @P4 FADD R3, R3, R26 ;  /* 0x0000001a03034221 */ /* 0x020fe20000000000 */
[----:B------:R-:W-:-:S03]  /*1240*/  ISETP.NE.AND P4, PT, R34, RZ, PT ;  /* 0x000000ff2200720c */ /* 0x000fc60003f85270 */
[----:B----4-:R-:W-:Y:S01]  /*1250*/  @P5 FADD R3, R3, R33 ;  /* 0x0000002103035221 */ /* 0x010fe20000000000 */
[----:B------:R-:W-:-:S09]  /*1260*/  ISETP.NE.AND P5, PT, R32, RZ, PT ;  /* 0x000000ff2000720c */ /* 0x000fd20003fa5270 */
[----:B0-----:R-:W0:Y:S01]  /*1270*/  @P4 LDC.64 R24, c[0x0][0x3a8] ;  /* 0x0000ea00ff184b82 */ /* 0x001e220000000a00 */
[----:B--2---:R-:W-:Y:S01]  /*1280*/  @P6 FADD R3, R3, R31 ;  /* 0x0000001f03036221 */ /* 0x004fe20000000000 */
[----:B------:R-:W-:-:S03]  /*1290*/  ISETP.NE.AND P6, PT, R30, RZ, PT ;  /* 0x000000ff1e00720c */ /* 0x000fc60003fc5270 */
[----:B------:R-:W-:Y:S01]  /*12a0*/  @P0 FADD R3, R3, R29 ;  /* 0x0000001d03030221 */ /* 0x000fe20000000000 */
[----:B---3--:R-:W-:-:S03]  /*12b0*/  ISETP.NE.AND P0, PT, R28, RZ, PT ;  /* 0x000000ff1c00720c */ /* 0x008fc60003f05270 */
[----:B------:R-:W-:Y:S01]  /*12c0*/  @P1 FADD R3, R3, R36 ;  /* 0x0000002403031221 */ /* 0x000fe20000000000 */
[----:B------:R-:W-:Y:S02]  /*12d0*/  ISETP.NE.AND P1, PT, R14, RZ, PT ;  /* 0x000000ff0e00720c */ /* 0x000fe40003f25270 */
[----:B------:R-:W1:Y:S11]  /*12e0*/  @P5 LDC.64 R14, c[0x0][0x3a8] ;  /* 0x0000ea00ff0e5b82 */ /* 0x000e760000000a00 */
[----:B------:R-:W2:Y:S01]  /*12f0*/  @P1 LDC.64 R20, c[0x0][0x3a8] ;  /* 0x0000ea00ff141b82 */ /* 0x000ea20000000a00 */
[----:B------:R-:W-:Y:S01]  /*1300*/  @P2 FADD R3, R3, R22 ;  /* 0x0000001603032221 */ /* 0x000fe20000000000 */
[----:B------:R-:W-:-:S06]  /*1310*/  ISETP.NE.AND P2, PT, R16, RZ, PT ;  /* 0x000000ff1000720c */ /* 0x000fcc0003f45270 */
[----:B------:R-:W3:Y:S01]  /*1320*/  @P6 LDC.64 R16, c[0x0][0x3a8] ;  /* 0x0000ea00ff106b82 */ /* 0x000ee20000000a00 */
[----:B-1----:R-:W-:-:S07]  /*1330*/  @P5 IMAD.WIDE.U32 R14, R6, 0x4, R14 ;  /* 0x00000004060e5825 */ /* 0x002fce00078e000e */
[----:B------:R-:W1:Y:S01]  /*1340*/  @P2 LDC.64 R22, c[0x0][0x3a8] ;  /* 0x0000ea00ff162b82 */ /* 0x000e620000000a00 */
[----:B------:R-:W4:Y:S01]  /*1350*/  @P5 LDG.E R14, desc[UR36][R14.64] ;  /* 0x000000240e0e5981 */ /* 0x000f22000c1e1900 */
[----:B------:R-:W-:Y:S01]  /*1360*/  @P3 FADD R3, R3, R27 ;  /* 0x0000001b03033221 */ /* 0x000fe20000000000 */
[----:B------:R-:W-:-:S05]  /*1370*/  ISETP.NE.AND P3, PT, R18, RZ, PT ;  /* 0x000000ff1200720c */ /* 0x000fca0003f65270 */
[----:B------:R-:W5:Y:S01]  /*1380*/  @P0 LDC.64 R18, c[0x0][0x3a8] ;  /* 0x0000ea00ff120b82 */ /* 0x000f620000000a00 */
[----:B0-----:R-:W-:-:S04]  /*1390*/  @P4 IMAD.WIDE.U32 R26, R8, 0x4, R24 ;  /* 0x00000004081a4825 */ /* 0x001fc800078e0018 */
[----:B---3--:R-:W-:Y:S02]  /*13a0*/  @P6 IMAD.WIDE.U32 R16, R9, 0x4, R16 ;  /* 0x0000000409106825 */ /* 0x008fe400078e0010 */
[----:B------:R-:W3:Y:S01]  /*13b0*/  @P4 LDG.E R26, desc[UR36][R26.64] ;  /* 0x000000241a1a4981 */ /* 0x000ee2000c1e1900 */
[----:B------:R-:W0:Y:S03]  /*13c0*/  @P3 LDC.64 R24, c[0x0][0x3a8] ;  /* 0x0000ea00ff183b82 */ /* 0x000e260000000a00 */
[----:B------:R-:W4:Y:S01]  /*13d0*/  @P6 LDG.E R16, desc[UR36][R16.64] ;  /* 0x0000002410106981 */ /* 0x000f22000c1e1900 */
[----:B--2---:R-:W-:-:S04]  /*13e0*/  @P1 IMAD.WIDE.U32 R20, R12, 0x4, R20 ;  /* 0x000000040c141825 */ /* 0x004fc800078e0014 */
[----:B-1----:R-:W-:Y:S02]  /*13f0*/  @P2 IMAD.WIDE.U32 R22, R11, 0x4, R22 ;  /* 0x000000040b162825 */ /* 0x002fe400078e0016 */
[----:B------:R-:W2:Y:S04]  /*1400*/  @P1 LDG.E R20, desc[UR36][R20.64] ;  /* 0x0000002414141981 */ /* 0x000ea8000c1e1900 */
[----:B------:R-:W2:Y:S01]  /*1410*/  @P2 LDG.E R22, desc[UR36][R22.64] ;  /* 0x0000002416162981 */ /* 0x000ea2000c1e1900 */
[----:B-----5:R-:W-:-:S06]  /*1420*/  @P0 IMAD.WIDE.U32 R18, R13, 0x4, R18 ;  /* 0x000000040d120825 */ /* 0x020fcc00078e0012 */
[----:B------:R-:W5:Y:S01]  /*1430*/  @P0 LDG.E R18, desc[UR36][R18.64] ;  /* 0x0000002412120981 */ /* 0x000f62000c1e1900 */
[----:B0-----:R-:W-:-:S06]  /*1440*/  @P3 IMAD.WIDE.U32 R24, R10, 0x4, R24 ;  /* 0x000000040a183825 */ /* 0x001fcc00078e0018 */
[----:B------:R-:W2:Y:S01]  /*1450*/  @P3 LDG.E R24, desc[UR36][R24.64] ;  /* 0x0000002418183981 */ /* 0x000ea2000c1e1900 */
[----:B------:R-:W-:Y:S02]  /*1460*/  VIADD R7, R7, 0x10 ;  /* 0x0000001007077836 */ /* 0x000fe40000000000 */
[----:B---3--:R-:W-:-:S04]  /*1470*/  @P4 FADD R3, R3, R26 ;  /* 0x0000001a03034221 */ /* 0x008fc80000000000 */
[----:B----4-:R-:W-:-:S04]  /*1480*/  @P5 FADD R3, R3, R14 ;  /* 0x0000000e03035221 */ /* 0x010fc80000000000 */
[----:B------:R-:W-:-:S04]  /*1490*/  @P6 FADD R3, R3, R16 ;  /* 0x0000001003036221 */ /* 0x000fc80000000000 */
[----:B-----5:R-:W-:Y:S01]  /*14a0*/  @P0 FADD R3, R3, R18 ;  /* 0x0000001203030221 */ /* 0x020fe20000000000 */
[----:B------:R-:W-:-:S03]  /*14b0*/  ISETP.NE.AND P0, PT, R7, R5, PT ;  /* 0x000000050700720c */ /* 0x000fc60003f05270 */
[----:B--2---:R-:W-:-:S04]  /*14c0*/  @P1 FADD R3, R3, R20 ;  /* 0x0000001403031221 */ /* 0x004fc80000000000 */
[----:B------:R-:W-:-:S04]  /*14d0*/  @P2 FADD R3, R3, R22 ;  /* 0x0000001603032221 */ /* 0x000fc80000000000 */
[----:B------:R-:W-:Y:S02]  /*14e0*/  @P3 FADD R3, R3, R24 ;  /* 0x0000001803033221 */ /* 0x000fe40000000000 */
[----:B------:R-:W-:Y:S05]  /*14f0*/  @P0 BRA `(.L_x_4) ;  /* 0xfffffff400b40947 */ /* 0x000fea000383ffff */
.L_x_3:
[----:B------:R-:W-:Y:S05]  /*1500*/  BSYNC.RECONVERGENT B0 ;  /* 0x0000000000007941 */ /* 0x000fea0003800200 */
.L_x_2:
[----:B------:R-:W-:Y:S01]  /*1510*/  ISETP.NE.AND P0, PT, R4, RZ, PT ;  /* 0x000000ff0400720c */ /* 0x000fe20003f05270 */
[----:B------:R-:W-:-:S12]  /*1520*/  BSSY.RECONVERGENT B0, `(.L_x_1) ;  /* 0x000008c000007945 */ /* 0x000fd80003800200 */
[----:B------:R-:W-:Y:S05]  /*1530*/  @!P0 BRA `(.L_x_5) ;  /* 0x0000000800288947 */ /* 0x000fea0003800000 */
[----:B------:R-:W0:Y:S01]  /*1540*/  LDC R12, c[0x0][0x3c4] ;  /* 0x0000f100ff0c7b82 */ /* 0x000e220000000800 */
[----:B------:R-:W-:Y:S02]  /*1550*/  ISETP.GE.U32.AND P1, PT, R4, 0x8, PT ;  /* 0x000000080400780c */ /* 0x000fe40003f26070 */
[----:B0-----:R-:W-:-:S04]  /*1560*/  LOP3.LUT R24, R12, 0x7, RZ, 0xc0, !PT ;  /* 0x000000070c187812 */ /* 0x001fc800078ec0ff */
[----:B------:R-:W-:-:S07]  /*1570*/  ISETP.NE.AND P0, PT, R24, RZ, PT ;  /* 0x000000ff1800720c */ /* 0x000fce0003f05270 */
[----:B------:R-:W-:Y:S06]  /*1580*/  @!P1 BRA `(.L_x_6) ;  /* 0x0000000400289947 */ /* 0x000fec0003800000 */
[----:B------:R-:W0:Y:S01]  /*1590*/  LDCU.64 UR4, c[0x0][0x3b0] ;  /* 0x00007600ff0477ac */ /* 0x000e220008000a00 */
[----:B------:R-:W-:-:S05]  /*15a0*/  IADD3 R23, PT, PT, R0, R5, RZ ;  /* 0x0000000500177210 */ /* 0x000fca0007ffe0ff */
[C---:B------:R-:W-:Y:S01]  /*15b0*/  VIADD R25, R23.reuse, 0x1 ;  /* 0x0000000117197836 */ /* 0x040fe20000000000 */
[----:B0-----:R-:W-:-:S04]  /*15c0*/  IADD3 R8, P1, PT, R23, UR4, RZ ;  /* 0x0000000417087c10 */ /* 0x001fc8000ff3e0ff */
[----:B------:R-:W-:Y:S02]  /*15d0*/  IADD3.X R9, PT, PT, RZ, UR5, RZ, P1, !PT ;  /* 0x00000005ff097c10 */ /* 0x000fe40008ffe4ff */
[----:B------:R-:W-:-:S03]  /*15e0*/  IADD3 R10, P1, PT, R25, UR4, RZ ;  /* 0x00000004190a7c10 */ /* 0x000fc6000ff3e0ff */
[----:B------:R-:W2:Y:S02]  /*15f0*/  LDG.E.U8 R8, desc[UR36][R8.64] ;  /* 0x0000002408087981 */ /* 0x000ea4000c1e1100 */
[----:B------:R-:W-:-:S05]  /*1600*/  IMAD.X R11, RZ, RZ, UR5, P1 ;  /* 0x00000005ff0b7e24 */ /* 0x000fca00088e06ff */
[----:B------:R-:W3:Y:S01]  /*1610*/  LDG.E.U8 R10, desc[UR36][R10.64] ;  /* 0x000000240a0a7981 */ /* 0x000ee2000c1e1100 */
[C---:B------:R-:W-:Y:S01]  /*1620*/  IADD3 R13, PT, PT, R23.reuse, 0x2, RZ ;  /* 0x00000002170d7810 */ /* 0x040fe20007ffe0ff */
[----:B------:R-:W-:-:S03]  /*1630*/  VIADD R14, R23, 0x3 ;  /* 0x00000003170e7836 */ /* 0x000fc60000000000 */
[----:B------:R-:W-:Y:S02]  /*1640*/  IADD3 R28, P2, PT, R13, UR4, RZ ;  /* 0x000000040d1c7c10 */ /* 0x000fe4000ff5e0ff */
[C---:B------:R-:W-:Y:S02]  /*1650*/  IADD3 R4, PT, PT, R23.reuse, 0x4, RZ ;  /* 0x0000000417047810 */ /* 0x040fe40007ffe0ff */
[----:B------:R-:W-:Y:S01]  /*1660*/  IADD3 R26, P3, PT, R14, UR4, RZ ;  /* 0x000000040e1a7c10 */ /* 0x000fe2000ff7e0ff */
[----:B------:R-:W-:Y:S01]  /*1670*/  IMAD.X R29, RZ, RZ, UR5, P2 ;  /* 0x00000005ff1d7e24 */ /* 0x000fe200090e06ff */
[C---:B------:R-:W-:Y:S02]  /*1680*/  IADD3 R15, PT, PT, R23.reuse, 0x5, RZ ;  /* 0x00000005170f7810 */ /* 0x040fe40007ffe0ff */
[----:B------:R-:W-:Y:S01]  /*1690*/  IADD3 R20, P2, PT, R4, UR4, RZ ;  /* 0x0000000404147c10 */ /* 0x000fe2000ff5e0ff */
[----:B------:R-:W-:Y:S01]  /*16a0*/  IMAD.X R27, RZ, RZ, UR5, P3 ;  /* 0x00000005ff1b7e24 */ /* 0x000fe200098e06ff */
[----:B------:R-:W4:Y:S01]  /*16b0*/  LDG.E.U8 R28, desc[UR36][R28.64] ;  /* 0x000000241c1c7981 */ /* 0x000f22000c1e1100 */
[----:B------:R-:W-:-:S02]  /*16c0*/  IADD3 R16, PT, PT, R23, 0x6, RZ ;  /* 0x0000000617107810 */ /* 0x000fc40007ffe0ff */
[----:B------:R-:W-:Y:S01]  /*16d0*/  IMAD.X R21, RZ, RZ, UR5, P2 ;  /* 0x00000005ff157e24 */ /* 0x000fe200090e06ff */
[----:B------:R-:W5:Y:S01]  /*16e0*/  LDG.E.U8 R26, desc[UR36][R26.64] ;  /* 0x000000241a1a7981 */ /* 0x000f62000c1e1100 */
[----:B------:R-:W-:-:S03]  /*16f0*/  IADD3 R17, PT, PT, R23, 0x7, RZ ;  /* 0x0000000717117810 */ /* 0x000fc60007ffe0ff */
[----:B------:R-:W5:Y:S01]  /*1700*/  LDG.E.U8 R20, desc[UR36][R20.64] ;  /* 0x0000002414147981 */ /* 0x000f62000c1e1100 */
[----:B--2---:R-:W-:Y:S02]  /*1710*/  ISETP.NE.AND P6, PT, R8, RZ, PT ;  /* 0x000000ff0800720c */ /* 0x004fe40003fc5270 */
[----:B---3--:R-:W-:-:S11]  /*1720*/  ISETP.NE.AND P1, PT, R10, RZ, PT ;  /* 0x000000ff0a00720c */ /* 0x008fd60003f25270 */
[----:B------:R-:W0:Y:S08]  /*1730*/  @P6 LDC.64 R18, c[0x0][0x3a8] ;  /* 0x0000ea00ff126b82 */ /* 0x000e300000000a00 */
[----:B------:R-:W1:Y:S01]  /*1740*/  @P1 LDC.64 R6, c[0x0][0x3a8] ;  /* 0x0000ea00ff061b82 */ /* 0x000e620000000a00 */
[----:B------:R-:W-:Y:S02]  /*1750*/  IADD3 R8, P3, PT, R15, UR4, RZ ;  /* 0x000000040f087c10 */ /* 0x000fe4000ff7e0ff */
[----:B------:R-:W-:-:S03]  /*1760*/  IADD3 R10, P2, PT, R16, UR4, RZ ;  /* 0x00000004100a7c10 */ /* 0x000fc6000ff5e0ff */
[----:B------:R-:W-:Y:S01]  /*1770*/  IMAD.X R9, RZ, RZ, UR5, P3 ;  /* 0x00000005ff097e24 */ /* 0x000fe200098e06ff */
[----:B------:R-:W-:-:S04]  /*1780*/  IADD3.X R11, PT, PT, RZ, UR5, RZ, P2, !PT ;  /* 0x00000005ff0b7c10 */ /* 0x000fc800097fe4ff */
[----:B------:R-:W2:Y:S04]  /*1790*/  LDG.E.U8 R8, desc[UR36][R8.64] ;  /* 0x0000002408087981 */ /* 0x000ea8000c1e1100 */
[----:B------:R-:W3:Y:S01]  /*17a0*/  LDG.E.U8 R10, desc[UR36][R10.64] ;  /* 0x000000240a0a7981 */ /* 0x000ee2000c1e1100 */
[----:B0-----:R-:W-:Y:S01]  /*17b0*/  @P6 IMAD.WIDE.U32 R22, R23, 0x4, R18 ;  /* 0x0000000417166825 */ /* 0x001fe200078e0012 */
[----:B------:R-:W-:-:S05]  /*17c0*/  IADD3 R18, P3, PT, R17, UR4, RZ ;  /* 0x0000000411127c10 */ /* 0x000fca000ff7e0ff */
[----:B------:R-:W3:Y:S01]  /*17d0*/  @P6 LDG.E R22, desc[UR36][R22.64] ;  /* 0x0000002416166981 */ /* 0x000ee2000c1e1900 */
[----:B-1----:R-:W-:-:S04]  /*17e0*/  @P1 IMAD.WIDE.U32 R6, R25, 0x4, R6 ;  /* 0x0000000419061825 */ /* 0x002fc800078e0006 */
[----:B------:R-:W-:Y:S02]  /*17f0*/  IMAD.X R19, RZ, RZ, UR5, P3 ;  /* 0x00000005ff137e24 */ /* 0x000fe400098e06ff */
[----:B------:R-:W3:Y:S04]  /*1800*/  @P1 LDG.E R6, desc[UR36][R6.64] ;  /* 0x0000002406061981 */ /* 0x000ee8000c1e1900 */
[----:B------:R-:W3:Y:S01]  /*1810*/  LDG.E.U8 R18, desc[UR36][R18.64] ;  /* 0x0000002412127981 */ /* 0x000ee2000c1e1100 */
[----:B----4-:R-:W-:Y:S02]  /*1820*/  ISETP.NE.AND P2, PT, R28, RZ, PT ;  /* 0x000000ff1c00720c */ /* 0x010fe40003f45270 */
[----:B-----5:R-:W-:Y:S02]  /*1830*/  ISETP.NE.AND P3, PT, R26, RZ, PT ;  /* 0x000000ff1a00720c */ /* 0x020fe40003f65270 */
[----:B------:R-:W-:-:S09]  /*1840*/  ISETP.NE.AND P4, PT, R20, RZ, PT ;  /* 0x000000ff1400720c */ /* 0x000fd20003f85270 */
[----:B------:R-:W0:Y:S08]  /*1850*/  @P2 LDC.64 R26, c[0x0][0x3a8] ;  /* 0x0000ea00ff1a2b82 */ /* 0x000e300000000a00 */
[----:B------:R-:W1:Y:S01]  /*1860*/  @P3 LDC.64 R20, c[0x0][0x3a8] ;  /* 0x0000ea00ff143b82 */ /* 0x000e620000000a00 */
[----:B0-----:R-:W-:-:S06]  /*1870*/  @P2 IMAD.WIDE.U32 R26, R13, 0x4, R26 ;  /* 0x000000040d1a2825 */ /* 0x001fcc00078e001a */
[----:B------:R-:W4:Y:S01]  /*1880*/  @P2 LDG.E R26, desc[UR36][R26.64] ;  /* 0x000000241a1a2981 */ /* 0x000f22000c1e1900 */
[----:B-1----:R-:W-:-:S06]  /*1890*/  @P3 IMAD.WIDE.U32 R20, R14, 0x4, R20 ;  /* 0x000000040e143825 */ /* 0x002fcc00078e0014 */
[----:B------:R-:W5:Y:S01]  /*18a0*/  @P3 LDG.E R20, desc[UR36][R20.64] ;  /* 0x0000002414143981 */ /* 0x000f62000c1e1900 */
[----:B--2---:R-:W-:Y:S01]  /*18b0*/  ISETP.NE.AND P5, PT, R8, RZ, PT ;  /* 0x000000ff0800720c */ /* 0x004fe20003fa5270 */
[----:B---3--:R-:W-:Y:S01]  /*18c0*/  @P6 FADD R3, R3, R22 ;  /* 0x0000001603036221 */ /* 0x008fe20000000000 */
[----:B------:R-:W-:-:S03]  /*18d0*/  ISETP.NE.AND P6, PT, R10, RZ, PT ;  /* 0x000000ff0a00720c */ /* 0x000fc60003fc5270 */
[----:B------:R-:W-:Y:S02]  /*18e0*/  @P1 FADD R3, R3, R6 ;  /* 0x0000000603031221 */ /* 0x000fe40000000000 */
[----:B------:R-:W0:Y:S01]  /*18f0*/  @P4 LDC.64 R6, c[0x0][0x3a8] ;  /* 0x0000ea00ff064b82 */ /* 0x000e220000000a00 */
[----:B------:R-:W-:-:S07]  /*1900*/  ISETP.NE.AND P1, PT, R18, RZ, PT ;  /* 0x000000ff1200720c */ /* 0x000fce0003f25270 */
[----:B------:R-:W1:Y:S08]  /*1910*/  @P5 LDC.64 R18, c[0x0][0x3a8] ;  /* 0x0000ea00ff125b82 */ /* 0x000e700000000a00 */
[----:B------:R-:W2:Y:S08]  /*1920*/  @P6 LDC.64 R10, c[0x0][0x3a8] ;  /* 0x0000ea00ff0a6b82 */ /* 0x000eb00000000a00 */
[----:B------:R-:W3:Y:S01]  /*1930*/  @P1 LDC.64 R8, c[0x0][0x3a8] ;  /* 0x0000ea00ff081b82 */ /* 0x000ee20000000a00 */
[----:B0-----:R-:W-:-:S06]  /*1940*/  @P4 IMAD.WIDE.U32 R6, R4, 0x4, R6 ;  /* 0x0000000404064825 */ /* 0x001fcc00078e0006 */
[----:B------:R-:W5:Y:S01]  /*1950*/  @P4 LDG.E R6, desc[UR36][R6.64] ;  /* 0x0000002406064981 */ /* 0x000f62000c1e1900 */
[----:B-1----:R-:W-:-:S06]  /*1960*/  @P5 IMAD.WIDE.U32 R18, R15, 0x4, R18 ;  /* 0x000000040f125825 */ /* 0x002fcc00078e0012 */
[----:B------:R-:W5:Y:S01]  /*1970*/  @P5 LDG.E R18, desc[UR36][R18.64] ;  /* 0x0000002412125981 */ /* 0x000f62000c1e1900 */
[----:B--2---:R-:W-:-:S06]  /*1980*/  @P6 IMAD.WIDE.U32 R10, R16, 0x4, R10 ;  /* 0x00000004100a6825 */ /* 0x004fcc00078e000a */
[----:B------:R-:W2:Y:S01]  /*1990*/  @P6 LDG.E R10, desc[UR36][R10.64] ;  /* 0x000000240a0a6981 */ /* 0x000ea2000c1e1900 */
[----:B---3--:R-:W-:-:S06]  /*19a0*/  @P1 IMAD.WIDE.U32 R8, R17, 0x4, R8 ;  /* 0x0000000411081825 */ /* 0x008fcc00078e0008 */
[----:B------:R-:W3:Y:S01]  /*19b0*/  @P1 LDG.E R8, desc[UR36][R8.64] ;  /* 0x0000002408081981 */ /* 0x000ee2000c1e1900 */
[----:B----4-:R-:W-:-:S04]  /*19c0*/  @P2 FADD R3, R3, R26 ;  /* 0x0000001a03032221 */ /* 0x010fc80000000000 */
[----:B-----5:R-:W-:Y:S01]  /*19d0*/  @P3 FADD R3, R3, R20 ;  /* 0x0000001403033221 */ /* 0x020fe20000000000 */
[----:B------:R-:W-:-:S03]  /*19e0*/  IADD3 R5, PT, PT, R5, 0x8, RZ ;  /* 0x0000000805057810 */ /* 0x000fc60007ffe0ff */
[----:B------:R-:W-:-:S04]  /*19f0*/  @P4 FADD R3, R3, R6 ;  /* 0x0000000603034221 */ /* 0x000fc80000000000 */
[----:B------:R-:W-:-:S04]  /*1a00*/  @P5 FADD R3, R3, R18 ;  /* 0x0000001203035221 */ /* 0x000fc80000000000 */
[----:B--2---:R-:W-:-:S04]  /*1a10*/  @P6 FADD R3, R3, R10 ;  /* 0x0000000a03036221 */ /* 0x004fc80000000000 */
[----:B---3--:R-:W-:-:S07]  /*1a20*/  @P1 FADD R3, R3, R8 ;  /* 0x0000000803031221 */ /* 0x008fce0000000000 */
.L_x_6:
[----:B------:R-:W-:Y:S05]  /*1a30*/  @!P0 BRA `(.L_x_5) ;  /* 0x0000000000e88947 */ /* 0x000fea0003800000 */
[----:B------:R-:W-:Y:S02]  /*1a40*/  ISETP.GE.U32.AND P1, PT, R24, 0x4, PT ;  /* 0x000000041800780c */ /* 0x000fe40003f26070 */
[----:B------:R-:W-:-:S04]  /*1a50*/  LOP3.LUT R12, R12, 0x3, RZ, 0xc0, !PT ;  /* 0x000000030c0c7812 */ /* 0x000fc800078ec0ff */
[----:B------:R-:W-:-:S07]  /*1a60*/  ISETP.NE.AND P0, PT, R12, RZ, PT ;  /* 0x000000ff0c00720c */ /* 0x000fce0003f05270 */
[----:B------:R-:W-:Y:S06]  /*1a70*/  @!P1 BRA `(.L_x_7) ;  /* 0x0000000000989947 */ /* 0x000fec0003800000 */
[----:B------:R-:W0:Y:S01]  /*1a80*/  LDCU.64 UR4, c[0x0][0x3b0] ;  /* 0x00007600ff0477ac */ /* 0x000e220008000a00 */
[----:B------:R-:W-:-:S04]  /*1a90*/  IMAD.IADD R27, R0, 0x1, R5 ;  /* 0x00000001001b7824 */ /* 0x000fc800078e0205 */
[C---:B------:R-:W-:Y:S01]  /*1aa0*/  VIADD R23, R27.reuse, 0x2 ;  /* 0x000000021b177836 */ /* 0x040fe20000000000 */
[C---:B------:R-:W-:Y:S01]  /*1ab0*/  IADD3 R13, PT, PT, R27.reuse, 0x1, RZ ;  /* 0x000000011b0d7810 */ /* 0x040fe20007ffe0ff */
[C---:B------:R-:W-:Y:S01]  /*1ac0*/  VIADD R25, R27.reuse, 0x3 ;  /* 0x000000031b197836 */ /* 0x040fe20000000000 */
[----:B0-----:R-:W-:Y:S02]  /*1ad0*/  IADD3 R6, P1, PT, R27, UR4, RZ ;  /* 0x000000041b067c10 */ /* 0x001fe4000ff3e0ff */
[----:B------:R-:W-:Y:S02]  /*1ae0*/  IADD3 R10, P2, PT, R23, UR4, RZ ;  /* 0x00000004170a7c10 */ /* 0x000fe4000ff5e0ff */
[----:B------:R-:W-:Y:S02]  /*1af0*/  IADD3.X R7, PT, PT, RZ, UR5, RZ, P1, !PT ;  /* 0x00000005ff077c10 */ /* 0x000fe40008ffe4ff */
[----:B------:R-:W-:-:S03]  /*1b00*/  IADD3 R8, P1, PT, R13, UR4, RZ ;  /* 0x000000040d087c10 */ /* 0x000fc6000ff3e0ff */
[----:B------:R-:W2:Y:S01]  /*1b10*/  LDG.E.U8 R6, desc[UR36][R6.64] ;  /* 0x0000002406067981 */ /* 0x000ea2000c1e1100 */
[----:B------:R-:W-:Y:S01]  /*1b20*/  IADD3.X R9, PT, PT, RZ, UR5, RZ, P1, !PT ;  /* 0x00000005ff097c10 */ /* 0x000fe20008ffe4ff */
[----:B------:R-:W-:Y:S01]  /*1b30*/  IMAD.X R11, RZ, RZ, UR5, P2 ;  /* 0x00000005ff0b7e24 */ /* 0x000fe200090e06ff */
[----:B------:R-:W-:-:S03]  /*1b40*/  IADD3 R14, P1, PT, R25, UR4, RZ ;  /* 0x00000004190e7c10 */ /* 0x000fc6000ff3e0ff */
[----:B------:R-:W3:Y:S01]  /*1b50*/  LDG.E.U8 R8, desc[UR36][R8.64] ;  /* 0x0000002408087981 */ /* 0x000ee2000c1e1100 */
[----:B------:R-:W-:-:S03]  /*1b60*/  IADD3.X R15, PT, PT, RZ, UR5, RZ, P1, !PT ;  /* 0x00000005ff0f7c10 */ /* 0x000fc60008ffe4ff */
[----:B------:R-:W4:Y:S04]  /*1b70*/  LDG.E.U8 R10, desc[UR36][R10.64] ;  /* 0x000000240a0a7981 */ /* 0x000f28000c1e1100 */
[----:B------:R-:W5:Y:S01]  /*1b80*/  LDG.E.U8 R14, desc[UR36][R14.64] ;  /* 0x000000240e0e7981 */ /* 0x000f62000c1e1100 */
[----:B--2---:R-:W-:Y:S02]  /*1b90*/  ISETP.NE.AND P1, PT, R6, RZ, PT ;  /* 0x000000ff0600720c */ /* 0x004fe40003f25270 */
[----:B---3--:R-:W-:Y:S02]  /*1ba0*/  ISETP.NE.AND P2, PT, R8, RZ, PT ;  /* 0x000000ff0800720c */ /* 0x008fe40003f45270 */
[----:B----4-:R-:W-:-:S09]  /*1bb0*/  ISETP.NE.AND P3, PT, R10, RZ, PT ;  /* 0x000000ff0a00720c */ /* 0x010fd20003f65270 */
[----:B------:R-:W0:Y:S01]  /*1bc0*/  @P1 LDC.64 R6, c[0x0][0x3a8] ;  /* 0x0000ea00ff061b82 */ /* 0x000e220000000a00 */
[----:B-----5:R-:W-:-:S07]  /*1bd0*/  ISETP.NE.AND P4, PT, R14, RZ, PT ;  /* 0x000000ff0e00720c */ /* 0x020fce0003f85270 */
[----:B------:R-:W1:Y:S08]  /*1be0*/  @P2 LDC.64 R16, c[0x0][0x3a8] ;  /* 0x0000ea00ff102b82 */ /* 0x000e700000000a00 */
[----:B------:R-:W2:Y:S08]  /*1bf0*/  @P3 LDC.64 R18, c[0x0][0x3a8] ;  /* 0x0000ea00ff123b82 */ /* 0x000eb00000000a00 */
[----:B------:R-:W3:Y:S01]  /*1c00*/  @P4 LDC.64 R20, c[0x0][0x3a8] ;  /* 0x0000ea00ff144b82 */ /* 0x000ee20000000a00 */
[----:B0-----:R-:W-:-:S06]  /*1c10*/  @P1 IMAD.WIDE.U32 R6, R27, 0x4, R6 ;  /* 0x000000041b061825 */ /* 0x001fcc00078e0006 */
[----:B------:R-:W4:Y:S01]  /*1c20*/  @P1 LDG.E R6, desc[UR36][R6.64] ;  /* 0x0000002406061981 */ /* 0x000f22000c1e1900 */
[----:B-1----:R-:W-:-:S06]  /*1c30*/  @P2 IMAD.WIDE.U32 R8, R13, 0x4, R16 ;  /* 0x000000040d082825 */ /* 0x002fcc00078e0010 */
[----:B------:R-:W5:Y:S01]  /*1c40*/  @P2 LDG.E R8, desc[UR36][R8.64] ;  /* 0x0000002408082981 */ /* 0x000f62000c1e1900 */
[----:B--2---:R-:W-:-:S06]  /*1c50*/  @P3 IMAD.WIDE.U32 R10, R23, 0x4, R18 ;  /* 0x00000004170a3825 */ /* 0x004fcc00078e0012 */
[----:B------:R-:W2:Y:S01]  /*1c60*/  @P3 LDG.E R10, desc[UR36][R10.64] ;  /* 0x000000240a0a3981 */ /* 0x000ea2000c1e1900 */
[----:B---3--:R-:W-:-:S06]  /*1c70*/  @P4 IMAD.WIDE.U32 R14, R25, 0x4, R20 ;  /* 0x00000004190e4825 */ /* 0x008fcc00078e0014 */
[----:B------:R-:W3:Y:S01]  /*1c80*/  @P4 LDG.E R14, desc[UR36][R14.64] ;  /* 0x000000240e0e4981 */ /* 0x000ee2000c1e1900 */
[----:B------:R-:W-:Y:S02]  /*1c90*/  VIADD R5, R5, 0x4 ;  /* 0x0000000405057836 */ /* 0x000fe40000000000 */
[----:B----4-:R-:W-:-:S04]  /*1ca0*/  @P1 FADD R3, R3, R6 ;  /* 0x0000000603031221 */ /* 0x010fc80000000000 */
[----:B-----5:R-:W-:-:S04]  /*1cb0*/  @P2 FADD R3, R3, R8 ;  /* 0x0000000803032221 */ /* 0x020fc80000000000 */
[----:B--2---:R-:W-:-:S04]  /*1cc0*/  @P3 FADD R3, R3, R10 ;  /* 0x0000000a03033221 */ /* 0x004fc80000000000 */
[----:B---3--:R-:W-:-:S07]  /*1cd0*/  @P4 FADD R3, R3, R14 ;  /* 0x0000000e03034221 */ /* 0x008fce0000000000 */
.L_x_7:
[----:B------:R-:W-:Y:S05]  /*1ce0*/  @!P0 BRA `(.L_x_5) ;  /* 0x00000000003c8947 */ /* 0x000fea0003800000 */
[----:B------:R-:W-:-:S07]  /*1cf0*/  MOV R11, RZ ;  /* 0x000000ff000b7202 */ /* 0x000fce0000000f00 */
.L_x_8:
[----:B------:R-:W0:Y:S01]  /*1d00*/  LDCU.64 UR4, c[0x0][0x3b0] ;  /* 0x00007600ff0477ac */ /* 0x000e220008000a00 */
[----:B------:R-:W-:-:S05]  /*1d10*/  IMAD.IADD R13, R0, 0x1, R5 ;  /* 0x00000001000d7824 */ /* 0x000fca00078e0205 */
[----:B0-----:R-:W-:-:S04]  /*1d20*/  IADD3 R8, P0, PT, R13, UR4, RZ ;  /* 0x000000040d087c10 */ /* 0x001fc8000ff1e0ff */
[----:B------:R-:W-:-:S05]  /*1d30*/  IADD3.X R9, PT, PT, RZ, UR5, RZ, P0, !PT ;  /* 0x00000005ff097c10 */ /* 0x000fca00087fe4ff */
[----:B------:R-:W2:Y:S02]  /*1d40*/  LDG.E.U8 R8, desc[UR36][R8.64] ;  /* 0x0000002408087981 */ /* 0x000ea4000c1e1100 */
[----:B--2---:R-:W-:-:S13]  /*1d50*/  ISETP.NE.AND P0, PT, R8, RZ, PT ;  /* 0x000000ff0800720c */ /* 0x004fda0003f05270 */
[----:B------:R-:W0:Y:S02]  /*1d60*/  @P0 LDC.64 R6, c[0x0][0x3a8] ;  /* 0x0000ea00ff060b82 */ /* 0x000e240000000a00 */
[----:B0-----:R-:W-:-:S06]  /*1d70*/  @P0 IMAD.WIDE.U32 R6, R13, 0x4, R6 ;  /* 0x000000040d060825 */ /* 0x001fcc00078e0006 */
[----:B------:R-:W2:Y:S01]  /*1d80*/  @P0 LDG.E R6, desc[UR36][R6.64] ;  /* 0x0000002406060981 */ /* 0x000ea2000c1e1900 */
[----:B------:R-:W-:Y:S01]  /*1d90*/  VIADD R11, R11, 0x1 ;  /* 0x000000010b0b7836 */ /* 0x000fe20000000000 */
[----:B------:R-:W-:-:S04]  /*1da0*/  IADD3 R5, PT, PT, R5, 0x1, RZ ;  /* 0x0000000105057810 */ /* 0x000fc80007ffe0ff */
[----:B------:R-:W-:Y:S01]  /*1db0*/  ISETP.NE.AND P1, PT, R11, R12, PT ;  /* 0x0000000c0b00720c */ /* 0x000fe20003f25270 */
[----:B--2---:R-:W-:-:S12]  /*1dc0*/  @P0 FADD R3, R3, R6 ;  /* 0x0000000603030221 */ /* 0x004fd80000000000 */
[----:B------:R-:W-:Y:S05]  /*1dd0*/  @P1 BRA `(.L_x_8) ;  /* 0xfffffffc00c81947 */ /* 0x000fea000383ffff */
.L_x_5:
[----:B------:R-:W-:Y:S05]  /*1de0*/  BSYNC.RECONVERGENT B0 ;  /* 0x0000000000007941 */ /* 0x000fea0003800200 */
.L_x_1:
[----:B------:R-:W0:Y:S02]  /*1df0*/  LDC R6, c[0x0][0x3c8] ;  /* 0x0000f200ff067b82 */ /* 0x000e240000000800 */
[----:B0-----:R-:W-:-:S13]  /*1e00*/  ISETP.GE.AND P0, PT, R6, 0x1, PT ;  /* 0x000000010600780c */ /* 0x001fda0003f06270 */
[----:B------:R-:W-:Y:S05]  /*1e10*/  @!P0 BRA `(.L_x_9) ;  /* 0x0000001800f48947 */ /* 0x000fea0003800000 */
[----:B------:R-:W-:Y:S01]  /*1e20*/  ISETP.GE.U32.AND P0, PT, R6, 0x10, PT ;  /* 0x000000100600780c */ /* 0x000fe20003f06070 */
[----:B------:R-:W-:Y:S01]  /*1e30*/  IMAD R0, R2, R6, RZ ;  /* 0x0000000602007224 */ /* 0x000fe200078e02ff */
[----:B------:R-:W-:Y:S01]  /*1e40*/  LOP3.LUT R4, R6, 0xf, RZ, 0xc0, !PT ;  /* 0x0000000f06047812 */ /* 0x000fe200078ec0ff */
[----:B------:R-:W-:-:S10]  /*1e50*/  IMAD.MOV.U32 R5, RZ, RZ, RZ ;  /* 0x000000ffff057224 */ /* 0x000fd400078e00ff */
        /* <DEDUP_REMOVED lines=15> */
[----:B------:R-:W-:-:S05]  /*1f50*/  IADD3.X R15, PT, PT, RZ, UR5, RZ, P2, !PT ;  /* 0x00000005ff0f7c10 */ /* 0x000fca00097fe4ff */
[----:B------:R-:W5:Y:S01]  /*1f60*/  LDG.E.U8 R14, desc[UR36][R14.64] ;  /* 0x000000240e0e7981 */ /* 0x000f62000c1e1100 */
[C---:B------:R-:W-:Y:S01]  /*1f70*/  VIADD R23, R0.reuse, 0x4 ;  /* 0x0000000400177836 */ /* 0x040fe20000000000 */
[----:B------:R-:W-:-:S04]  /*1f80*/  IADD3 R22, PT, PT, R0, 0x5, RZ ;  /* 0x0000000500167810 */ /* 0x000fc80007ffe0ff */
[----:B------:R-:W-:-:S05]  /*1f90*/  IADD3 R24, P2, PT, R23, UR4, RZ ;  /* 0x0000000417187c10 */ /* 0x000fca000ff5e0ff */
[----:B------:R-:W-:Y:S01]  /*1fa0*/  IMAD.X R25, RZ, RZ, UR5, P2 ;  /* 0x00000005ff197e24 */ /* 0x000fe200090e06ff */
[----:B0-----:R-:W-:Y:S02]  /*1fb0*/  IADD3 R12, P2, PT, R22, UR4, RZ ;  /* 0x00000004160c7c10 */ /* 0x001fe4000ff5e0ff */
[C---:B------:R-:W-:Y:S02]  /*1fc0*/  IADD3 R34, PT, PT, R0.reuse, 0x7, RZ ;  /* 0x0000000700227810 */ /* 0x040fe40007ffe0ff */
[----:B------:R-:W-:Y:S01]  /*1fd0*/  IADD3 R35, PT, PT, R0, 0x6, RZ ;  /* 0x0000000600237810 */ /* 0x000fe20007ffe0ff */
[----:B------:R-:W-:Y:S01]  /*1fe0*/  IMAD.X R13, RZ, RZ, UR5, P2 ;  /* 0x00000005ff0d7e24 */ /* 0x000fe200090e06ff */
[----:B------:R-:W5:Y:S04]  /*1ff0*/  LDG.E.U8 R28, desc[UR36][R24.64] ;  /* 0x00000024181c7981 */ /* 0x000f68000c1e1100 */
[----:B------:R-:W5:Y:S01]  /*2000*/  LDG.E.U8 R29, desc[UR36][R12.64] ;  /* 0x000000240c1d7981 */ /* 0x000f62000c1e1100 */
[----:B------:R-:W-:-:S04]  /*2010*/  IADD3 R20, P2, PT, R35, UR4, RZ ;  /* 0x0000000423147c10 */ /* 0x000fc8000ff5e0ff */
[----:B------:R-:W-:-:S05]  /*2020*/  IADD3.X R21, PT, PT, RZ, UR5, RZ, P2, !PT ;  /* 0x00000005ff157c10 */ /* 0x000fca00097fe4ff */
[----:B------:R-:W5:Y:S01]  /*2030*/  LDG.E.U8 R20, desc[UR36][R20.64] ;  /* 0x0000002414147981 */ /* 0x000f62000c1e1100 */
[----:B--2---:R-:W-:Y:S02]  /*2040*/  ISETP.NE.AND P0, PT, R8, RZ, PT ;  /* 0x000000ff0800720c */ /* 0x004fe40003f05270 */
[----:B---3--:R-:W-:-:S11]  /*2050*/  ISETP.NE.AND P1, PT, R10, RZ, PT ;  /* 0x000000ff0a00720c */ /* 0x008fd60003f25270 */
[----:B------:R-:W0:Y:S08]  /*2060*/  @P0 LDC.64 R8, c[0x0][0x3a0] ;  /* 0x0000e800ff080b82 */ /* 0x000e300000000a00 */
[----:B------:R-:W1:Y:S01]  /*2070*/  @P1 LDC.64 R26, c[0x0][0x3a0] ;  /* 0x0000e800ff1a1b82 */ /* 0x000e620000000a00 */
[----:B------:R-:W-:Y:S01]  /*2080*/  IADD3 R10, P3, PT, R34, UR4, RZ ;  /* 0x00000004220a7c10 */ /* 0x000fe2000ff7e0ff */
[----:B0-----:R-:W-:-:S05]  /*2090*/  @P0 IMAD.WIDE.U32 R8, R0, 0x4, R8 ;  /* 0x0000000400080825 */ /* 0x001fca00078e0008 */
[----:B------:R0:W2:Y:S01]  /*20a0*/  @P0 LDG.E R19, desc[UR36][R8.64] ;  /* 0x0000002408130981 */ /* 0x0000a2000c1e1900 */
[----:B-1----:R-:W-:-:S04]  /*20b0*/  @P1 IMAD.WIDE.U32 R26, R5, 0x4, R26 ;  /* 0x00000004051a1825 */ /* 0x002fc800078e001a */
[----:B------:R-:W-:Y:S01]  /*20c0*/  VIADD R5, R0, 0x8 ;  /* 0x0000000800057836 */ /* 0x000fe20000000000 */
[----:B------:R-:W3:Y:S01]  /*20d0*/  @P1 LDG.E R30, desc[UR36][R26.64] ;  /* 0x000000241a1e1981 */ /* 0x000ee2000c1e1900 */
[----:B------:R-:W-:-:S03]  /*20e0*/  IMAD.X R11, RZ, RZ, UR5, P3 ;  /* 0x00000005ff0b7e24 */ /* 0x000fc600098e06ff */
[----:B0-----:R-:W-:Y:S02]  /*20f0*/  IADD3 R8, P4, PT, R5, UR4, RZ ;  /* 0x0000000405087c10 */ /* 0x001fe4000ff9e0ff */
[----:B------:R0:W3:Y:S02]  /*2100*/  LDG.E.U8 R17, desc[UR36][R10.64] ;  /* 0x000000240a117981 */ /* 0x0000e4000c1e1100 */
[----:B------:R-:W-:-:S05]  /*2110*/  IADD3.X R9, PT, PT, RZ, UR5, RZ, P4, !PT ;  /* 0x00000005ff097c10 */ /* 0x000fca000a7fe4ff */
[----:B------:R1:W3:Y:S01]  /*2120*/  LDG.E.U8 R21, desc[UR36][R8.64] ;  /* 0x0000002408157981 */ /* 0x0002e2000c1e1100 */
[----:B----4-:R-:W-:Y:S02]  /*2130*/  ISETP.NE.AND P4, PT, R7, RZ, PT ;  /* 0x000000ff0700720c */ /* 0x010fe40003f85270 */
[----:B-----5:R-:W-:Y:S01]  /*2140*/  ISETP.NE.AND P5, PT, R14, RZ, PT ;  /* 0x000000ff0e00720c */ /* 0x020fe20003fa5270 */
[----:B------:R-:W-:-:S05]  /*2150*/  VIADD R7, R0, 0x9 ;  /* 0x0000000900077836 */ /* 0x000fca0000000000 */
[----:B0-----:R-:W-:-:S05]  /*2160*/  IADD3 R10, P2, PT, R7, UR4, RZ ;  /* 0x00000004070a7c10 */ /* 0x001fca000ff5e0ff */
[----:B------:R-:W0:Y:S01]  /*2170*/  @P4 LDC.64 R14, c[0x0][0x3a0] ;  /* 0x0000e800ff0e4b82 */ /* 0x000e220000000a00 */
[----:B-1----:R-:W-:Y:S01]  /*2180*/  IADD3 R8, PT, PT, R0, 0xa, RZ ;  /* 0x0000000a00087810 */ /* 0x002fe20007ffe0ff */
[----:B------:R-:W-:-:S06]  /*2190*/  IMAD.X R11, RZ, RZ, UR5, P2 ;  /* 0x00000005ff0b7e24 */ /* 0x000fcc00090e06ff */
[----:B------:R-:W1:Y:S01]  /*21a0*/  @P5 LDC.64 R24, c[0x0][0x3a0] ;  /* 0x0000e800ff185b82 */ /* 0x000e620000000a00 */
[----:B------:R-:W-:Y:S01]  /*21b0*/  IADD3 R12, P3, PT, R8, UR4, RZ ;  /* 0x00000004080c7c10 */ /* 0x000fe2000ff7e0ff */
[----:B------:R4:W5:Y:S01]  /*21c0*/  LDG.E.U8 R10, desc[UR36][R10.64] ;  /* 0x000000240a0a7981 */ /* 0x000962000c1e1100 */
[----:B------:R-:W-:-:S03]  /*21d0*/  IADD3 R9, PT, PT, R0, 0xb, RZ ;  /* 0x0000000b00097810 */ /* 0x000fc60007ffe0ff */
[----:B------:R-:W-:Y:S01]  /*21e0*/  IMAD.X R13, RZ, RZ, UR5, P3 ;  /* 0x00000005ff0d7e24 */ /* 0x000fe200098e06ff */
[----:B----4-:R-:W-:-:S04]  /*21f0*/  IADD3 R11, PT, PT, R0, 0xc, RZ ;  /* 0x0000000c000b7810 */ /* 0x010fc80007ffe0ff */
[----:B------:R-:W4:Y:S01]  /*2200*/  LDG.E.U8 R12, desc[UR36][R12.64] ;  /* 0x000000240c0c7981 */ /* 0x000f22000c1e1100 */
[----:B------:R-:W-:Y:S02]  /*2210*/  IADD3 R26, P3, PT, R11, UR4, RZ ;  /* 0x000000040b1a7c10 */ /* 0x000fe4000ff7e0ff */
[----:B------:R-:W-:Y:S01]  /*2220*/  IADD3 R18, P2, PT, R9, UR4, RZ ;  /* 0x0000000409127c10 */ /* 0x000fe2000ff5e0ff */
[----:B0-----:R-:W-:Y:S01]  /*2230*/  @P4 IMAD.WIDE.U32 R14, R31, 0x4, R14 ;  /* 0x000000041f0e4825 */ /* 0x001fe200078e000e */
[----:B------:R-:W-:Y:S02]  /*2240*/  IADD3.X R27, PT, PT, RZ, UR5, RZ, P3, !PT ;  /* 0x00000005ff1b7c10 */ /* 0x000fe40009ffe4ff */
[----:B------:R-:W-:Y:S01]  /*2250*/  ISETP.NE.AND P6, PT, R28, RZ, PT ;  /* 0x000000ff1c00720c */ /* 0x000fe20003fc5270 */
[----:B------:R-:W-:Y:S02]  /*2260*/  VIADD R28, R0, 0xd ;  /* 0x0000000d001c7836 */ /* 0x000fe40000000000 */
[----:B------:R-:W4:Y:S01]  /*2270*/  LDG.E.U8 R26, desc[UR36][R26.64] ;  /* 0x000000241a1a7981 */ /* 0x000f22000c1e1100 */
[----:B-1----:R-:W-:-:S05]  /*2280*/  @P5 IMAD.WIDE.U32 R24, R16, 0x4, R24 ;  /* 0x0000000410185825 */ /* 0x002fca00078e0018 */
[----:B------:R-:W4:Y:S04]  /*2290*/  @P5 LDG.E R31, desc[UR36][R24.64] ;  /* 0x00000024181f5981 */ /* 0x000f28000c1e1900 */
[----:B------:R0:W5:Y:S01]  /*22a0*/  @P4 LDG.E R27, desc[UR36][R14.64] ;  /* 0x000000240e1b4981 */ /* 0x000162000c1e1900 */
[----:B------:R-:W1:Y:S02]  /*22b0*/  @P6 LDC.64 R32, c[0x0][0x3a0] ;  /* 0x0000e800ff206b82 */ /* 0x000e640000000a00 */
[----:B-1----:R-:W-:-:S06]  /*22c0*/  @P6 IMAD.WIDE.U32 R32, R23, 0x4, R32 ;  /* 0x0000000417206825 */ /* 0x002fcc00078e0020 */
[----:B------:R-:W4:Y:S01]  /*22d0*/  @P6 LDG.E R32, desc[UR36][R32.64] ;  /* 0x0000002420206981 */ /* 0x000f22000c1e1900 */
[----:B--2---:R-:W-:Y:S01]  /*22e0*/  @P0 FADD R3, R3, R19 ;  /* 0x0000001303030221 */ /* 0x004fe20000000000 */
[----:B------:R-:W-:Y:S01]  /*22f0*/  ISETP.NE.AND P0, PT, R29, RZ, PT ;  /* 0x000000ff1d00720c */ /* 0x000fe20003f05270 */
[----:B------:R-:W-:Y:S01]  /*2300*/  IMAD.X R19, RZ, RZ, UR5, P2 ;  /* 0x00000005ff137e24 */ /* 0x000fe200090e06ff */
[C---:B------:R-:W-:Y:S01]  /*2310*/  IADD3 R29, PT, PT, R0.reuse, 0xe, RZ ;  /* 0x0000000e001d7810 */ /* 0x040fe20007ffe0ff */
[----:B---3--:R-:W-:Y:S01]  /*2320*/  @P1 FADD R3, R3, R30 ;  /* 0x0000001e03031221 */ /* 0x008fe20000000000 */
[----:B------:R-:W-:Y:S02]  /*2330*/  VIADD R30, R0, 0xf ;  /* 0x0000000f001e7836 */ /* 0x000fe40000000000 */
[----:B0-----:R-:W-:Y:S01]  /*2340*/  IADD3 R14, P2, PT, R29, UR4, RZ ;  /* 0x000000041d0e7c10 */ /* 0x001fe2000ff5e0ff */
[----:B------:R0:W2:Y:S02]  /*2350*/  LDG.E.U8 R13, desc[UR36][R18.64] ;  /* 0x00000024120d7981 */ /* 0x0000a4000c1e1100 */
[----:B------:R-:W-:-:S02]  /*2360*/  IADD3 R16, P3, PT, R30, UR4, RZ ;  /* 0x000000041e107c10 */ /* 0x000fc4000ff7e0ff */
[----:B------:R-:W-:Y:S01]  /*2370*/  IMAD.X R15, RZ, RZ, UR5, P2 ;  /* 0x00000005ff0f7e24 */ /* 0x000fe200090e06ff */
[----:B------:R-:W-:Y:S02]  /*2380*/  ISETP.NE.AND P2, PT, R17, RZ, PT ;  /* 0x000000ff1100720c */ /* 0x000fe40003f45270 */
[----:B0-----:R-:W-:Y:S02]  /*2390*/  IADD3 R18, P1, PT, R28, UR4, RZ ;  /* 0x000000041c127c10 */ /* 0x001fe4000ff3e0ff */
[----:B------:R-:W3:Y:S01]  /*23a0*/  LDG.E.U8 R14, desc[UR36][R14.64] ;  /* 0x000000240e0e7981 */ /* 0x000ee2000c1e1100 */
[----:B------:R-:W-:Y:S02]  /*23b0*/  IADD3.X R17, PT, PT, RZ, UR5, RZ, P3, !PT ;  /* 0x00000005ff117c10 */ /* 0x000fe40009ffe4ff */
[----:B------:R-:W-:Y:S02]  /*23c0*/  IADD3.X R19, PT, PT, RZ, UR5, RZ, P1, !PT ;  /* 0x00000005ff137c10 */ /* 0x000fe40008ffe4ff */
[----:B------:R-:W-:Y:S01]  /*23d0*/  ISETP.NE.AND P1, PT, R20, RZ, PT ;  /* 0x000000ff1400720c */ /* 0x000fe20003f25270 */
[----:B------:R-:W3:Y:S01]  /*23e0*/  LDG.E.U8 R16, desc[UR36][R16.64] ;  /* 0x0000002410107981 */ /* 0x000ee2000c1e1100 */
[----:B------:R-:W-:-:S02]  /*23f0*/  ISETP.NE.AND P3, PT, R21, RZ, PT ;  /* 0x000000ff1500720c */ /* 0x000fc40003f65270 */
[----:B------:R-:W0:Y:S01]  /*2400*/  @P2 LDC.64 R24, c[0x0][0x3a0] ;  /* 0x0000e800ff182b82 */ /* 0x000e220000000a00 */
[----:B------:R-:W3:Y:S07]  /*2410*/  LDG.E.U8 R18, desc[UR36][R18.64] ;  /* 0x0000002412127981 */ /* 0x000eee000c1e1100 */
[----:B------:R-:W1:Y:S02]  /*2420*/  @P0 LDC.64 R20, c[0x0][0x3a0] ;  /* 0x0000e800ff140b82 */ /* 0x000e640000000a00 */
[----:B-1----:R-:W-:-:S06]  /*2430*/  @P0 IMAD.WIDE.U32 R20, R22, 0x4, R20 ;  /* 0x0000000416140825 */ /* 0x002fcc00078e0014 */
[----:B------:R-:W1:Y:S01]  /*2440*/  @P1 LDC.64 R22, c[0x0][0x3a0] ;  /* 0x0000e800ff161b82 */ /* 0x000e620000000a00 */
[----:B------:R0:W3:Y:S07]  /*2450*/  @P0 LDG.E R33, desc[UR36][R20.64] ;  /* 0x0000002414210981 */ /* 0x0000ee000c1e1900 */
[----:B0-----:R-:W0:Y:S01]  /*2460*/  @P3 LDC.64 R20, c[0x0][0x3a0] ;  /* 0x0000e800ff143b82 */ /* 0x001e220000000a00 */
[----:B------:R-:W-:-:S05]  /*2470*/  @P2 IMAD.WIDE.U32 R24, R34, 0x4, R24 ;  /* 0x0000000422182825 */ /* 0x000fca00078e0018 */
[----:B------:R4:W3:Y:S01]  /*2480*/  @P2 LDG.E R34, desc[UR36][R24.64] ;  /* 0x0000002418222981 */ /* 0x0008e2000c1e1900 */
[----:B-1----:R-:W-:-:S06]  /*2490*/  @P1 IMAD.WIDE.U32 R22, R35, 0x4, R22 ;  /* 0x0000000423161825 */ /* 0x002fcc00078e0016 */
[----:B------:R-:W3:Y:S01]  /*24a0*/  @P1 LDG.E R22, desc[UR36][R22.64] ;  /* 0x0000002416161981 */ /* 0x000ee2000c1e1900 */
[----:B0-----:R-:W-:-:S05]  /*24b0*/  @P3 IMAD.WIDE.U32 R20, R5, 0x4, R20 ;  /* 0x0000000405143825 */ /* 0x001fca00078e0014 */
[----:B------:R0:W3:Y:S01]  /*24c0*/  @P3 LDG.E R36, desc[UR36][R20.64] ;  /* 0x0000002414243981 */ /* 0x0000e2000c1e1900 */
[----:B-----5:R-:W-:Y:S01]  /*24d0*/  @P4 FADD R3, R3, R27 ;  /* 0x0000001b03034221 */ /* 0x020fe20000000000 */
[----:B------:R-:W-:-:S03]  /*24e0*/  ISETP.NE.AND P4, PT, R10, RZ, PT ;  /* 0x000000ff0a00720c */ /* 0x000fc60003f85270 */
[----:B----4-:R-:W-:Y:S01]  /*24f0*/  @P5 FADD R3, R3, R31 ;  /* 0x0000001f03035221 */ /* 0x010fe20000000000 */
[----:B------:R-:W-:-:S03]  /*2500*/  ISETP.NE.AND P5, PT, R12, RZ, PT ;  /* 0x000000ff0c00720c */ /* 0x000fc60003fa5270 */
[----:B------:R-:W-:-:S06]  /*2510*/  @P6 FADD R3, R3, R32 ;  /* 0x0000002003036221 */ /* 0x000fcc0000000000 */
[----:B------:R-:W1:Y:S02]  /*2520*/  @P4 LDC.64 R24, c[0x0][0x3a0] ;  /* 0x0000e800ff184b82 */ /* 0x000e640000000a00 */
[----:B-1----:R-:W-:-:S06]  /*2530*/  @P4 IMAD.WIDE.U32 R24, R7, 0x4, R24 ;  /* 0x0000000407184825 */ /* 0x002fcc00078e0018 */
[----:B------:R-:W4:Y:S01]  /*2540*/  @P4 LDG.E R24, desc[UR36][R24.64] ;  /* 0x0000002418184981 */ /* 0x000f22000c1e1900 */
[----:B--2---:R-:W-:Y:S02]  /*2550*/  ISETP.NE.AND P6, PT, R13, RZ, PT ;  /* 0x000000ff0d00720c */ /* 0x004fe40003fc5270 */
[----:B------:R-:W1:Y:S02]  /*2560*/  @P5 LDC.64 R12, c[0x0][0x3a0] ;  /* 0x0000e800ff0c5b82 */ /* 0x000e640000000a00 */
[----:B-1----:R-:W-:-:S06]  /*2570*/  @P5 IMAD.WIDE.U32 R12, R8, 0x4, R12 ;  /* 0x00000004080c5825 */ /* 0x002fcc00078e000c */
[----:B------:R-:W2:Y:S01]  /*2580*/  @P5 LDG.E R12, desc[UR36][R12.64] ;  /* 0x000000240c0c5981 */ /* 0x000ea2000c1e1900 */
[----:B---3--:R-:W-:Y:S01]  /*2590*/  @P0 FADD R3, R3, R33 ;  /* 0x0000002103030221 */ /* 0x008fe20000000000 */
[----:B------:R-:W-:-:S13]  /*25a0*/  ISETP.NE.AND P0, PT, R26, RZ, PT ;  /* 0x000000ff1a00720c */ /* 0x000fda0003f05270 */
        /* <DEDUP_REMOVED lines=8> */
[----:B------:R-:W3:Y:S08]  /*2630*/  @P1 LDC.64 R18, c[0x0][0x3a0] ;  /* 0x0000e800ff121b82 */ /* 0x000ef00000000a00 */
[----:B------:R-:W5:Y:S08]  /*2640*/  @P2 LDC.64 R16, c[0x0][0x3a0] ;  /* 0x0000e800ff102b82 */ /* 0x000f700000000a00 */
[----:B------:R-:W4:Y:S01]  /*2650*/  @P3 LDC.64 R22, c[0x0][0x3a0] ;  /* 0x0000e800ff163b82 */ /* 0x000f220000000a00 */
[----:B-1----:R-:W-:-:S04]  /*2660*/  @P6 IMAD.WIDE.U32 R14, R9, 0x4, R14 ;  /* 0x00000004090e6825 */ /* 0x002fc800078e000e */
[----:B0-----:R-:W-:Y:S02]  /*2670*/  @P0 IMAD.WIDE.U32 R20, R11, 0x4, R20 ;  /* 0x000000040b140825 */ /* 0x001fe400078e0014 */
[----:B------:R-:W2:Y:S02]  /*2680*/  @P6 LDG.E R14, desc[UR36][R14.64] ;  /* 0x000000240e0e6981 */ /* 0x000ea4000c1e1900 */
[----:B---3--:R-:W-:Y:S02]  /*2690*/  @P1 IMAD.WIDE.U32 R18, R28, 0x4, R18 ;  /* 0x000000041c121825 */ /* 0x008fe400078e0012 */
[----:B------:R-:W3:Y:S04]  /*26a0*/  @P0 LDG.E R20, desc[UR36][R20.64] ;  /* 0x0000002414140981 */ /* 0x000ee8000c1e1900 */
[----:B------:R-:W3:Y:S01]  /*26b0*/  @P1 LDG.E R18, desc[UR36][R18.64] ;  /* 0x0000002412121981 */ /* 0x000ee2000c1e1900 */
[----:B-----5:R-:W-:-:S06]  /*26c0*/  @P2 IMAD.WIDE.U32 R16, R29, 0x4, R16 ;  /* 0x000000041d102825 */ /* 0x020fcc00078e0010 */
[----:B------:R-:W5:Y:S01]  /*26d0*/  @P2 LDG.E R16, desc[UR36][R16.64] ;  /* 0x0000002410102981 */ /* 0x000f62000c1e1900 */
[----:B----4-:R-:W-:-:S06]  /*26e0*/  @P3 IMAD.WIDE.U32 R22, R30, 0x4, R22 ;  /* 0x000000041e163825 */ /* 0x010fcc00078e0016 */
[----:B------:R-:W4:Y:S01]  /*26f0*/  @P3 LDG.E R22, desc[UR36][R22.64] ;  /* 0x0000002416163981 */ /* 0x000f22000c1e1900 */
[----:B------:R-:W-:Y:S01]  /*2700*/  @P4 FADD R3, R3, R24 ;  /* 0x0000001803034221 */ /* 0x000fe20000000000 */
[----:B------:R-:W-:Y:S01]  /*2710*/  LOP3.LUT R5, R6, 0x7ffffff0, RZ, 0xc0, !PT ;  /* 0x7ffffff006057812 */ /* 0x000fe200078ec0ff */
[----:B------:R-:W-:Y:S02]  /*2720*/  BSSY.RECONVERGENT B0, `(.L_x_10) ;  /* 0x000009e000007945 */ /* 0x000fe40003800200 */
[----:B--2---:R-:W-:-:S04]  /*2730*/  @P5 FADD R3, R3, R12 ;  /* 0x0000000c03035221 */ /* 0x004fc80000000000 */
[----:B------:R-:W-:-:S04]  /*2740*/  @P6 FADD R3, R3, R14 ;  /* 0x0000000e03036221 */ /* 0x000fc80000000000 */
[----:B---3--:R-:W-:Y:S01]  /*2750*/  @P0 FADD R3, R3, R20 ;  /* 0x0000001403030221 */ /* 0x008fe20000000000 */
[----:B------:R-:W-:-:S03]  /*2760*/  ISETP.NE.AND P0, PT, R5, 0x10, PT ;  /* 0x000000100500780c */ /* 0x000fc60003f05270 */
[----:B------:R-:W-:-:S04]  /*2770*/  @P1 FADD R3, R3, R18 ;  /* 0x0000001203031221 */ /* 0x000fc80000000000 */
[----:B-----5:R-:W-:-:S04]  /*2780*/  @P2 FADD R3, R3, R16 ;  /* 0x0000001003032221 */ /* 0x020fc80000000000 */
[----:B----4-:R-:W-:Y:S02]  /*2790*/  @P3 FADD R3, R3, R22 ;  /* 0x0000001603033221 */ /* 0x010fe40000000000 */
[----:B------:R-:W-:Y:S05]  /*27a0*/  @!P0 BRA `(.L_x_11) ;  /* 0x0000000800548947 */ /* 0x000fea0003800000 */
[----:B------:R-:W-:-:S07]  /*27b0*/  IMAD.MOV.U32 R7, RZ, RZ, 0x10 ;  /* 0x00000010ff077424 */ /* 0x000fce00078e00ff */
.L_x_12:
[----:B------:R-:W0:Y:S01]  /*27c0*/  LDCU.64 UR4, c[0x0][0x3b8] ;  /* 0x00007700ff0477ac */ /* 0x000e220008000a00 */
[----:B------:R-:W-:-:S04]  /*27d0*/  IADD3 R19, PT, PT, R0, R7, RZ ;  /* 0x0000000700137210 */ /* 0x000fc80007ffe0ff */
[C---:B------:R-:W-:Y:S02]  /*27e0*/  IADD3 R11, PT, PT, R19.reuse, 0x1, RZ ;  /* 0x00000001130b7810 */ /* 0x040fe40007ffe0ff */
[----:B0-----:R-:W-:-:S05]  /*27f0*/  IADD3 R8, P0, PT, R19, UR4, RZ ;  /* 0x0000000413087c10 */ /* 0x001fca000ff1e0ff */
[----:B------:R-:W-:-:S05]  /*2800*/  IMAD.X R9, RZ, RZ, UR5, P0 ;  /* 0x00000005ff097e24 */ /* 0x000fca00080e06ff */
[----:B------:R-:W2:Y:S01]  /*2810*/  LDG.E.U8 R8, desc[UR36][R8.64] ;  /* 0x0000002408087981 */ /* 0x000ea2000c1e1100 */
[----:B------:R-:W-:-:S05]  /*2820*/  IADD3 R12, P0, PT, R11, UR4, RZ ;  /* 0x000000040b0c7c10 */ /* 0x000fca000ff1e0ff */
[----:B------:R-:W-:-:S05]  /*2830*/  IMAD.X R13, RZ, RZ, UR5, P0 ;  /* 0x00000005ff0d7e24 */ /* 0x000fca00080e06ff */
[----:B------:R-:W3:Y:S01]  /*2840*/  LDG.E.U8 R12, desc[UR36][R12.64] ;  /* 0x000000240c0c7981 */ /* 0x000ee2000c1e1100 */
[C---:B------:R-:W-:Y:S02]  /*2850*/  IADD3 R23, PT, PT, R19.reuse, 0x2, RZ ;  /* 0x0000000213177810 */ /* 0x040fe40007ffe0ff */
[----:B------:R-:W-:Y:S02]  /*2860*/  IADD3 R26, PT, PT, R19, 0x3, RZ ;  /* 0x00000003131a7810 */ /* 0x000fe40007ffe0ff */
[----:B------:R-:W-:-:S05]  /*2870*/  IADD3 R14, P0, PT, R23, UR4, RZ ;  /* 0x00000004170e7c10 */ /* 0x000fca000ff1e0ff */
[----:B------:R-:W-:-:S05]  /*2880*/  IMAD.X R15, RZ, RZ, UR5, P0 ;  /* 0x00000005ff0f7e24 */ /* 0x000fca00080e06ff */
[----:B------:R0:W4:Y:S01]  /*2890*/  LDG.E.U8 R6, desc[UR36][R14.64] ;  /* 0x000000240e067981 */ /* 0x000122000c1e1100 */
[C---:B------:R-:W-:Y:S01]  /*28a0*/  VIADD R17, R19.reuse, 0x5 ;  /* 0x0000000513117836 */ /* 0x040fe20000000000 */
[----:B------:R-:W-:Y:S01]  /*28b0*/  IADD3 R30, P0, PT, R26, UR4, RZ ;  /* 0x000000041a1e7c10 */ /* 0x000fe2000ff1e0ff */
[----:B------:R-:W-:-:S03]  /*28c0*/  VIADD R18, R19, 0x4 ;  /* 0x0000000413127836 */ /* 0x000fc60000000000 */
[----:B------:R-:W-:Y:S02]  /*28d0*/  IADD3.X R31, PT, PT, RZ, UR5, RZ, P0, !PT ;  /* 0x00000005ff1f7c10 */ /* 0x000fe400087fe4ff */
[----:B------:R-:W-:Y:S02]  /*28e0*/  IADD3 R32, P3, PT, R17, UR4, RZ ;  /* 0x0000000411207c10 */ /* 0x000fe4000ff7e0ff */
[----:B------:R-:W-:Y:S01]  /*28f0*/  IADD3 R28, P0, PT, R18, UR4, RZ ;  /* 0x00000004121c7c10 */ /* 0x000fe2000ff1e0ff */
[----:B------:R-:W5:Y:S02]  /*2900*/  LDG.E.U8 R30, desc[UR36][R30.64] ;  /* 0x000000241e1e7981 */ /* 0x000f64000c1e1100 */
[----:B------:R-:W-:Y:S01]  /*2910*/  IMAD.X R33, RZ, RZ, UR5, P3 ;  /* 0x00000005ff217e24 */ /* 0x000fe200098e06ff */
[----:B------:R-:W-:-:S04]  /*2920*/  IADD3.X R29, PT, PT, RZ, UR5, RZ, P0, !PT ;  /* 0x00000005ff1d7c10 */ /* 0x000fc800087fe4ff */
[----:B------:R-:W5:Y:S04]  /*2930*/  LDG.E.U8 R13, desc[UR36][R32.64] ;  /* 0x00000024200d7981 */ /* 0x000f68000c1e1100 */
[----:B------:R-:W5:Y:S01]  /*2940*/  LDG.E.U8 R28, desc[UR36][R28.64] ;  /* 0x000000241c1c7981 */ /* 0x000f62000c1e1100 */
[C---:B------:R-:W-:Y:S01]  /*2950*/  VIADD R24, R19.reuse, 0x7 ;  /* 0x0000000713187836 */ /* 0x040fe20000000000 */
[----:B------:R-:W-:-:S04]  /*2960*/  IADD3 R25, PT, PT, R19, 0x6, RZ ;  /* 0x0000000613197810 */ /* 0x000fc80007ffe0ff */
[----:B------:R-:W-:Y:S02]  /*2970*/  IADD3 R10, P3, PT, R24, UR4, RZ ;  /* 0x00000004180a7c10 */ /* 0x000fe4000ff7e0ff */
[----:B------:R-:W-:-:S04]  /*2980*/  IADD3 R20, P0, PT, R25, UR4, RZ ;  /* 0x0000000419147c10 */ /* 0x000fc8000ff1e0ff */
[----:B------:R-:W-:-:S05]  /*2990*/  IADD3.X R21, PT, PT, RZ, UR5, RZ, P0, !PT ;  /* 0x00000005ff157c10 */ /* 0x000fca00087fe4ff */
[----:B------:R-:W5:Y:S01]  /*29a0*/  LDG.E.U8 R29, desc[UR36][R20.64] ;  /* 0x00000024141d7981 */ /* 0x000f62000c1e1100 */
[----:B------:R-:W-:Y:S02]  /*29b0*/  IADD3 R27, PT, PT, R19, 0x8, RZ ;  /* 0x00000008131b7810 */ /* 0x000fe40007ffe0ff */
[----:B--2---:R-:W-:-:S13]  /*29c0*/  ISETP.NE.AND P1, PT, R8, RZ, PT ;  /* 0x000000ff0800720c */ /* 0x004fda0003f25270 */
[----:B------:R-:W1:Y:S01]  /*29d0*/  @P1 LDC.64 R8, c[0x0][0x3a0] ;  /* 0x0000e800ff081b82 */ /* 0x000e620000000a00 */
[----:B---3--:R-:W-:-:S13]  /*29e0*/  ISETP.NE.AND P2, PT, R12, RZ, PT ;  /* 0x000000ff0c00720c */ /* 0x008fda0003f45270 */
[----:B0-----:R-:W0:Y:S01]  /*29f0*/  @P2 LDC.64 R14, c[0x0][0x3a0] ;  /* 0x0000e800ff0e2b82 */ /* 0x001e220000000a00 */
[----:B-1----:R-:W-:-:S05]  /*2a00*/  @P1 IMAD.WIDE.U32 R8, R19, 0x4, R8 ;  /* 0x0000000413081825 */ /* 0x002fca00078e0008 */
[----:B------:R1:W2:Y:S01]  /*2a10*/  @P1 LDG.E R22, desc[UR36][R8.64] ;  /* 0x0000002408161981 */ /* 0x0002a2000c1e1900 */
[----:B0-----:R-:W-:-:S04]  /*2a20*/  @P2 IMAD.WIDE.U32 R14, R11, 0x4, R14 ;  /* 0x000000040b0e2825 */ /* 0x001fc800078e000e */
[----:B------:R-:W-:Y:S01]  /*2a30*/  IMAD.X R11, RZ, RZ, UR5, P3 ;  /* 0x00000005ff0b7e24 */ /* 0x000fe200098e06ff */
[----:B------:R-:W3:Y:S04]  /*2a40*/  @P2 LDG.E R12, desc[UR36][R14.64] ;  /* 0x000000240e0c2981 */ /* 0x000ee8000c1e1900 */
[----:B------:R-:W3:Y:S01]  /*2a50*/  LDG.E.U8 R16, desc[UR36][R10.64] ;  /* 0x000000240a107981 */ /* 0x000ee2000c1e1100 */
[----:B-1----:R-:W-:-:S05]  /*2a60*/  IADD3 R8, P0, PT, R27, UR4, RZ ;  /* 0x000000041b087c10 */ /* 0x002fca000ff1e0ff */
[----:B------:R-:W-:-:S05]  /*2a70*/  IMAD.X R9, RZ, RZ, UR5, P0 ;  /* 0x00000005ff097e24 */ /* 0x000fca00080e06ff */
[----:B------:R0:W3:Y:S01]  /*2a80*/  LDG.E.U8 R35, desc[UR36][R8.64] ;  /* 0x0000002408237981 */ /* 0x0000e2000c1e1100 */
[----:B----4-:R-:W-:Y:S02]  /*2a90*/  ISETP.NE.AND P4, PT, R6, RZ, PT ;  /* 0x000000ff0600720c */ /* 0x010fe40003f85270 */
[----:B-----5:R-:W-:Y:S02]  /*2aa0*/  ISETP.NE.AND P5, PT, R30, RZ, PT ;  /* 0x000000ff1e00720c */ /* 0x020fe40003fa5270 */
[----:B0-----:R-:W-:-:S09]  /*2ab0*/  IADD3 R8, PT, PT, R19, 0x9, RZ ;  /* 0x0000000913087810 */ /* 0x001fd20007ffe0ff */
[----:B------:R-:W0:Y:S01]  /*2ac0*/  @P4 LDC.64 R14, c[0x0][0x3a0] ;  /* 0x0000e800ff0e4b82 */ /* 0x000e220000000a00 */
[----:B------:R-:W-:Y:S02]  /*2ad0*/  IADD3 R20, P0, PT, R8, UR4, RZ ;  /* 0x0000000408147c10 */ /* 0x000fe4000ff1e0ff */
[----:B------:R-:W-:-:S03]  /*2ae0*/  ISETP.NE.AND P6, PT, R28, RZ, PT ;  /* 0x000000ff1c00720c */ /* 0x000fc60003fc5270 */
[----:B------:R-:W-:Y:S01]  /*2af0*/  IMAD.X R21, RZ, RZ, UR5, P0 ;  /* 0x00000005ff157e24 */ /* 0x000fe200080e06ff */
[----:B------:R-:W-:Y:S01]  /*2b00*/  ISETP.NE.AND P0, PT, R13, RZ, PT ;  /* 0x000000ff0d00720c */ /* 0x000fe20003f05270 */
[----:B------:R-:W1:Y:S03]  /*2b10*/  @P5 LDC.64 R10, c[0x0][0x3a0] ;  /* 0x0000e800ff0a5b82 */ /* 0x000e660000000a00 */
[----:B------:R4:W5:Y:S01]  /*2b20*/  LDG.E.U8 R34, desc[UR36][R20.64] ;  /* 0x0000002414227981 */ /* 0x000962000c1e1100 */
[C---:B------:R-:W-:Y:S01]  /*2b30*/  IADD3 R13, PT, PT, R19.reuse, 0xc, RZ ;  /* 0x0000000c130d7810 */ /* 0x040fe20007ffe0ff */
[----:B------:R-:W-:-:S07]  /*2b40*/  VIADD R6, R19, 0xa ;  /* 0x0000000a13067836 */ /* 0x000fce0000000000 */
[----:B----4-:R-:W4:Y:S01]  /*2b50*/  @P0 LDC.64 R20, c[0x0][0x3a0] ;  /* 0x0000e800ff140b82 */ /* 0x010f220000000a00 */
[----:B0-----:R-:W-:Y:S01]  /*2b60*/  @P4 IMAD.WIDE.U32 R14, R23, 0x4, R14 ;  /* 0x00000004170e4825 */ /* 0x001fe200078e000e */
[----:B------:R-:W-:Y:S02]  /*2b70*/  IADD3 R32, P3, PT, R6, UR4, RZ ;  /* 0x0000000406207c10 */ /* 0x000fe4000ff7e0ff */
[----:B------:R-:W-:Y:S02]  /*2b80*/  IADD3 R9, PT, PT, R19, 0xb, RZ ;  /* 0x0000000b13097810 */ /* 0x000fe40007ffe0ff */
[----:B------:R-:W-:Y:S02]  /*2b90*/  IADD3.X R33, PT, PT, RZ, UR5, RZ, P3, !PT ;  /* 0x00000005ff217c10 */ /* 0x000fe40009ffe4ff */
[----:B------:R-:W-:Y:S01]  /*2ba0*/  IADD3 R30, P3, PT, R9, UR4, RZ ;  /* 0x00000004091e7c10 */ /* 0x000fe2000ff7e0ff */
[----:B-1----:R-:W-:Y:S02]  /*2bb0*/  @P5 IMAD.WIDE.U32 R10, R26, 0x4, R10 ;  /* 0x000000041a0a5825 */ /* 0x002fe400078e000a */
[----:B------:R-:W5:Y:S02]  /*2bc0*/  LDG.E.U8 R32, desc[UR36][R32.64] ;  /* 0x0000002420207981 */ /* 0x000f64000c1e1100 */
[----:B------:R-:W-:-:S02]  /*2bd0*/  IMAD.X R31, RZ, RZ, UR5, P3 ;  /* 0x00000005ff1f7e24 */ /* 0x000fc400098e06ff */
[----:B------:R-:W5:Y:S04]  /*2be0*/  @P4 LDG.E R26, desc[UR36][R14.64] ;  /* 0x000000240e1a4981 */ /* 0x000f68000c1e1900 */
[----:B------:R-:W5:Y:S01]  /*2bf0*/  LDG.E.U8 R30, desc[UR36][R30.64] ;  /* 0x000000241e1e7981 */ /* 0x000f62000c1e1100 */
[----:B----4-:R-:W-:-:S03]  /*2c00*/  @P0 IMAD.WIDE.U32 R20, R17, 0x4, R20 ;  /* 0x0000000411140825 */ /* 0x010fc600078e0014 */
[----:B------:R0:W4:Y:S02]  /*2c10*/  @P5 LDG.E R33, desc[UR36][R10.64] ;  /* 0x000000240a215981 */ /* 0x000124000c1e1900 */
[C---:B0-----:R-:W-:Y:S02]  /*2c20*/  VIADD R11, R19.reuse, 0xe ;  /* 0x0000000e130b7836 */ /* 0x041fe40000000000 */
[----:B------:R-:W-:Y:S02]  /*2c30*/  VIADD R10, R19, 0xf ;  /* 0x0000000f130a7836 */ /* 0x000fe40000000000 */
[----:B--2---:R-:W-:Y:S02]  /*2c40*/  @P1 FADD R3, R3, R22 ;  /* 0x0000001603031221 */ /* 0x004fe40000000000 */
[----:B------:R-:W0:Y:S01]  /*2c50*/  @P6 LDC.64 R22, c[0x0][0x3a0] ;  /* 0x0000e800ff166b82 */ /* 0x000e220000000a00 */
[----:B------:R-:W-:-:S05]  /*2c60*/  IADD3 R36, P1, PT, R13, UR4, RZ ;  /* 0x000000040d247c10 */ /* 0x000fca000ff3e0ff */
[----:B------:R-:W-:Y:S01]  /*2c70*/  IMAD.X R37, RZ, RZ, UR5, P1 ;  /* 0x00000005ff257e24 */ /* 0x000fe200088e06ff */
[----:B------:R-:W-:Y:S02]  /*2c80*/  ISETP.NE.AND P1, PT, R29, RZ, PT ;  /* 0x000000ff1d00720c */ /* 0x000fe40003f25270 */
[----:B------:R1:W2:Y:S01]  /*2c90*/  @P0 LDG.E R29, desc[UR36][R20.64] ;  /* 0x00000024141d0981 */ /* 0x0002a2000c1e1900 */
[----:B---3--:R-:W-:-:S03]  /*2ca0*/  @P2 FADD R3, R3, R12 ;  /* 0x0000000c03032221 */ /* 0x008fc60000000000 */
[----:B------:R-:W3:Y:S01]  /*2cb0*/  LDG.E.U8 R28, desc[UR36][R36.64] ;  /* 0x00000024241c7981 */ /* 0x000ee2000c1e1100 */
[----:B------:R-:W-:Y:S02]  /*2cc0*/  ISETP.NE.AND P2, PT, R16, RZ, PT ;  /* 0x000000ff1000720c */ /* 0x000fe40003f45270 */
[----:B------:R-:W-:-:S04]  /*2cd0*/  IADD3 R12, PT, PT, R19, 0xd, RZ ;  /* 0x0000000d130c7810 */ /* 0x000fc80007ffe0ff */
[----:B-1----:R-:W1:Y:S01]  /*2ce0*/  @P1 LDC.64 R20, c[0x0][0x3a0] ;  /* 0x0000e800ff141b82 */ /* 0x002e620000000a00 */
[----:B------:R-:W-:Y:S01]  /*2cf0*/  IADD3 R14, P3, PT, R12, UR4, RZ ;  /* 0x000000040c0e7c10 */ /* 0x000fe2000ff7e0ff */
[----:B0-----:R-:W-:-:S03]  /*2d00*/  @P6 IMAD.WIDE.U32 R22, R18, 0x4, R22 ;  /* 0x0000000412166825 */ /* 0x001fc600078e0016 */
[----:B------:R-:W-:Y:S02]  /*2d10*/  IADD3.X R15, PT, PT, RZ, UR5, RZ, P3, !PT ;  /* 0x00000005ff0f7c10 */ /* 0x000fe40009ffe4ff */
[----:B------:R0:W2:Y:S01]  /*2d20*/  @P6 LDG.E R31, desc[UR36][R22.64] ;  /* 0x00000024161f6981 */ /* 0x0000a2000c1e1900 */
[----:B------:R-:W-:-:S03]  /*2d30*/  IADD3 R16, P3, PT, R11, UR4, RZ ;  /* 0x000000040b107c10 */ /* 0x000fc6000ff7e0ff */
[----:B------:R-:W3:Y:S01]  /*2d40*/  LDG.E.U8 R14, desc[UR36][R14.64] ;  /* 0x000000240e0e7981 */ /* 0x000ee2000c1e1100 */
[----:B------:R-:W-:Y:S01]  /*2d50*/  IADD3.X R17, PT, PT, RZ, UR5, RZ, P3, !PT ;  /* 0x00000005ff117c10 */ /* 0x000fe20009ffe4ff */
[----:B0-----:R-:W0:Y:S01]  /*2d60*/  @P2 LDC.64 R22, c[0x0][0x3a0] ;  /* 0x0000e800ff162b82 */ /* 0x001e220000000a00 */
[----:B------:R-:W-:-:S03]  /*2d70*/  IADD3 R18, P3, PT, R10, UR4, RZ ;  /* 0x000000040a127c10 */ /* 0x000fc6000ff7e0ff */
[----:B------:R-:W3:Y:S02]  /*2d80*/  LDG.E.U8 R16, desc[UR36][R16.64] ;  /* 0x0000002410107981 */ /* 0x000ee4000c1e1100 */
[----:B------:R-:W-:Y:S01]  /*2d90*/  IMAD.X R19, RZ, RZ, UR5, P3 ;  /* 0x00000005ff137e24 */ /* 0x000fe200098e06ff */
[----:B------:R-:W-:Y:S01]  /*2da0*/  ISETP.NE.AND P3, PT, R35, RZ, PT ;  /* 0x000000ff2300720c */ /* 0x000fe20003f65270 */
[----:B-1----:R-:W-:-:S03]  /*2db0*/  @P1 IMAD.WIDE.U32 R20, R25, 0x4, R20 ;  /* 0x0000000419141825 */ /* 0x002fc600078e0014 */
[----:B------:R-:W3:Y:S04]  /*2dc0*/  LDG.E.U8 R18, desc[UR36][R18.64] ;  /* 0x0000002412127981 */ /* 0x000ee8000c1e1100 */
[----:B------:R-:W3:Y:S01]  /*2dd0*/  @P1 LDG.E R36, desc[UR36][R20.64] ;  /* 0x0000002414241981 */ /* 0x000ee2000c1e1900 */
[----:B0-----:R-:W-:-:S04]  /*2de0*/  @P2 IMAD.WIDE.U32 R22, R24, 0x4, R22 ;  /* 0x0000000418162825 */ /* 0x001fc800078e0016 */
[----:B------:R-:W0:Y:S02]  /*2df0*/  @P3 LDC.64 R24, c[0x0][0x3a0] ;  /* 0x0000e800ff183b82 */ /* 0x000e240000000a00 */
        /* <DEDUP_REMOVED lines=18> */
[----:B------:R-:W3:Y:S08]  /*2f20*/  @P6 LDC.64 R16, c[0x0][0x3a0] ;  /* 0x0000e800ff106b82 */ /* 0x000ef00000000a00 */
[----:B------:R-:W4:Y:S01]  /*2f30*/  @P2 LDC.64 R22, c[0x0][0x3a0] ;  /* 0x0000e800ff162b82 */ /* 0x000f220000000a00 */
[----:B------:R-:W-:Y:S01]  /*2f40*/  @P3 FADD R3, R3, R27 ;  /* 0x0000001b03033221 */ /* 0x000fe20000000000 */
[----:B------:R-:W-:-:S06]  /*2f50*/  ISETP.NE.AND P3, PT, R18, RZ, PT ;  /* 0x000000ff1200720c */ /* 0x000fcc0003f65270 */
[----:B------:R-:W5:Y:S01]  /*2f60*/  @P0 LDC.64 R18, c[0x0][0x3a0] ;  /* 0x0000e800ff120b82 */ /* 0x000f620000000a00 */
[----:B0-----:R-:W-:-:S04]  /*2f70*/  @P4 IMAD.WIDE.U32 R26, R8, 0x4, R24 ;  /* 0x00000004081a4825 */ /* 0x001fc800078e0018 */
[----:B-1----:R-:W-:Y:S02]  /*2f80*/  @P5 IMAD.WIDE.U32 R14, R6, 0x4, R14 ;  /* 0x00000004060e5825 */ /* 0x002fe400078e000e */
[----:B------:R-:W4:Y:S01]  /*2f90*/  @P4 LDG.E R26, desc[UR36][R26.64] ;  /* 0x000000241a1a4981 */ /* 0x000f22000c1e1900 */
[----:B------:R-:W0:Y:S01]  /*2fa0*/  @P3 LDC.64 R24, c[0x0][0x3a0] ;  /* 0x0000e800ff183b82 */ /* 0x000e220000000a00 */
[----:B---3--:R-:W-:Y:S02]  /*2fb0*/  @P6 IMAD.WIDE.U32 R16, R9, 0x4, R16 ;  /* 0x0000000409106825 */ /* 0x008fe400078e0010 */
[----:B------:R-:W3:Y:S04]  /*2fc0*/  @P5 LDG.E R14, desc[UR36][R14.64] ;  /* 0x000000240e0e5981 */ /* 0x000ee8000c1e1900 */
[----:B------:R-:W3:Y:S01]  /*2fd0*/  @P6 LDG.E R16, desc[UR36][R16.64] ;  /* 0x0000002410106981 */ /* 0x000ee2000c1e1900 */
[----:B-----5:R-:W-:-:S04]  /*2fe0*/  @P0 IMAD.WIDE.U32 R18, R13, 0x4, R18 ;  /* 0x000000040d120825 */ /* 0x020fc800078e0012 */
[----:B--2---:R-:W-:Y:S02]  /*2ff0*/  @P1 IMAD.WIDE.U32 R20, R12, 0x4, R20 ;  /* 0x000000040c141825 */ /* 0x004fe400078e0014 */
[----:B------:R-:W2:Y:S02]  /*3000*/  @P0 LDG.E R18, desc[UR36][R18.64] ;  /* 0x0000002412120981 */ /* 0x000ea4000c1e1900 */
[----:B----4-:R-:W-:Y:S02]  /*3010*/  @P2 IMAD.WIDE.U32 R22, R11, 0x4, R22 ;  /* 0x000000040b162825 */ /* 0x010fe400078e0016 */
[----:B------:R-:W4:Y:S02]  /*3020*/  @P1 LDG.E R20, desc[UR36][R20.64] ;  /* 0x0000002414141981 */ /* 0x000f24000c1e1900 */
[----:B0-----:R-:W-:Y:S02]  /*3030*/  @P3 IMAD.WIDE.U32 R24, R10, 0x4, R24 ;  /* 0x000000040a183825 */ /* 0x001fe400078e0018 */
[----:B------:R-:W5:Y:S04]  /*3040*/  @P2 LDG.E R22, desc[UR36][R22.64] ;  /* 0x0000002416162981 */ /* 0x000f68000c1e1900 */
[----:B------:R-:W5:Y:S01]  /*3050*/  @P3 LDG.E R24, desc[UR36][R24.64] ;  /* 0x0000002418183981 */ /* 0x000f62000c1e1900 */
[----:B------:R-:W-:Y:S01]  /*3060*/  IADD3 R7, PT, PT, R7, 0x10, RZ ;  /* 0x0000001007077810 */ /* 0x000fe20007ffe0ff */
[----:B------:R-:W-:-:S04]  /*3070*/  @P4 FADD R3, R3, R26 ;  /* 0x0000001a03034221 */ /* 0x000fc80000000000 */
[----:B---3--:R-:W-:-:S04]  /*3080*/  @P5 FADD R3, R3, R14 ;  /* 0x0000000e03035221 */ /* 0x008fc80000000000 */
[----:B------:R-:W-:-:S04]  /*3090*/  @P6 FADD R3, R3, R16 ;  /* 0x0000001003036221 */ /* 0x000fc80000000000 */
[----:B--2---:R-:W-:Y:S01]  /*30a0*/  @P0 FADD R3, R3, R18 ;  /* 0x0000001203030221 */ /* 0x004fe20000000000 */
[----:B------:R-:W-:-:S03]  /*30b0*/  ISETP.NE.AND P0, PT, R7, R5, PT ;  /* 0x000000050700720c */ /* 0x000fc60003f05270 */
[----:B----4-:R-:W-:-:S04]  /*30c0*/  @P1 FADD R3, R3, R20 ;  /* 0x0000001403031221 */ /* 0x010fc80000000000 */
[----:B-----5:R-:W-:-:S04]  /*30d0*/  @P2 FADD R3, R3, R22 ;  /* 0x0000001603032221 */ /* 0x020fc80000000000 */
[----:B------:R-:W-:Y:S02]  /*30e0*/  @P3 FADD R3, R3, R24 ;  /* 0x0000001803033221 */ /* 0x000fe40000000000 */
[----:B------:R-:W-:Y:S05]  /*30f0*/  @P0 BRA `(.L_x_12) ;  /* 0xfffffff400b00947 */ /* 0x000fea000383ffff */
.L_x_11:
[----:B------:R-:W-:Y:S05]  /*3100*/  BSYNC.RECONVERGENT B0 ;  /* 0x0000000000007941 */ /* 0x000fea0003800200 */
.L_x_10:
        /* <DEDUP_REMOVED lines=9> */
[----:B------:R-:W-:-:S05]  /*31a0*/  IMAD.IADD R23, R0, 0x1, R5 ;  /* 0x0000000100177824 */ /* 0x000fca00078e0205 */
[C---:B------:R-:W-:Y:S02]  /*31b0*/  IADD3 R25, PT, PT, R23.reuse, 0x1, RZ ;  /* 0x0000000117197810 */ /* 0x040fe40007ffe0ff */
[----:B0-----:R-:W-:-:S05]  /*31c0*/  IADD3 R8, P1, PT, R23, UR4, RZ ;  /* 0x0000000417087c10 */ /* 0x001fca000ff3e0ff */
[----:B------:R-:W-:Y:S01]  /*31d0*/  IMAD.X R9, RZ, RZ, UR5, P1 ;  /* 0x00000005ff097e24 */ /* 0x000fe200088e06ff */
[----:B------:R-:W-:-:S04]  /*31e0*/  IADD3 R10, P1, PT, R25, UR4, RZ ;  /* 0x00000004190a7c10 */ /* 0x000fc8000ff3e0ff */
[----:B------:R-:W-:Y:S01]  /*31f0*/  IADD3.X R11, PT, PT, RZ, UR5, RZ, P1, !PT ;  /* 0x00000005ff0b7c10 */ /* 0x000fe20008ffe4ff */
[----:B------:R-:W2:Y:S04]  /*3200*/  LDG.E.U8 R8, desc[UR36][R8.64] ;  /* 0x0000002408087981 */ /* 0x000ea8000c1e1100 */
[----:B------:R-:W3:Y:S01]  /*3210*/  LDG.E.U8 R10, desc[UR36][R10.64] ;  /* 0x000000240a0a7981 */ /* 0x000ee2000c1e1100 */
[C---:B------:R-:W-:Y:S01]  /*3220*/  VIADD R13, R23.reuse, 0x2 ;  /* 0x00000002170d7836 */ /* 0x040fe20000000000 */
[C---:B------:R-:W-:Y:S01]  /*3230*/  IADD3 R14, PT, PT, R23.reuse, 0x3, RZ ;  /* 0x00000003170e7810 */ /* 0x040fe20007ffe0ff */
[C---:B------:R-:W-:Y:S02]  /*3240*/  VIADD R4, R23.reuse, 0x4 ;  /* 0x0000000417047836 */ /* 0x040fe40000000000 */
[----:B------:R-:W-:Y:S01]  /*3250*/  VIADD R15, R23, 0x5 ;  /* 0x00000005170f7836 */ /* 0x000fe20000000000 */
[----:B------:R-:W-:-:S02]  /*3260*/  IADD3 R28, P2, PT, R13, UR4, RZ ;  /* 0x000000040d1c7c10 */ /* 0x000fc4000ff5e0ff */
[----:B------:R-:W-:Y:S02]  /*3270*/  IADD3 R26, P3, PT, R14, UR4, RZ ;  /* 0x000000040e1a7c10 */ /* 0x000fe4000ff7e0ff */
[----:B------:R-:W-:Y:S02]  /*3280*/  IADD3.X R29, PT, PT, RZ, UR5, RZ, P2, !PT ;  /* 0x00000005ff1d7c10 */ /* 0x000fe400097fe4ff */
[----:B------:R-:W-:Y:S02]  /*3290*/  IADD3 R20, P2, PT, R4, UR4, RZ ;  /* 0x0000000404147c10 */ /* 0x000fe4000ff5e0ff */
[----:B------:R-:W-:Y:S01]  /*32a0*/  IADD3.X R27, PT, PT, RZ, UR5, RZ, P3, !PT ;  /* 0x00000005ff1b7c10 */ /* 0x000fe20009ffe4ff */
[----:B------:R-:W4:Y:S01]  /*32b0*/  LDG.E.U8 R28, desc[UR36][R28.64] ;  /* 0x000000241c1c7981 */ /* 0x000f22000c1e1100 */
[C---:B------:R-:W-:Y:S01]  /*32c0*/  VIADD R16, R23.reuse, 0x6 ;  /* 0x0000000617107836 */ /* 0x040fe20000000000 */
[----:B------:R-:W-:Y:S02]  /*32d0*/  IADD3.X R21, PT, PT, RZ, UR5, RZ, P2, !PT ;  /* 0x00000005ff157c10 */ /* 0x000fe400097fe4ff */
[----:B------:R-:W5:Y:S01]  /*32e0*/  LDG.E.U8 R26, desc[UR36][R26.64] ;  /* 0x000000241a1a7981 */ /* 0x000f62000c1e1100 */
[----:B------:R-:W-:-:S03]  /*32f0*/  VIADD R17, R23, 0x7 ;  /* 0x0000000717117836 */ /* 0x000fc60000000000 */
[----:B------:R-:W5:Y:S01]  /*3300*/  LDG.E.U8 R20, desc[UR36][R20.64] ;  /* 0x0000002414147981 */ /* 0x000f62000c1e1100 */
[----:B--2---:R-:W-:Y:S02]  /*3310*/  ISETP.NE.AND P6, PT, R8, RZ, PT ;  /* 0x000000ff0800720c */ /* 0x004fe40003fc5270 */
[----:B---3--:R-:W-:-:S11]  /*3320*/  ISETP.NE.AND P1, PT, R10, RZ, PT ;  /* 0x000000ff0a00720c */ /* 0x008fd60003f25270 */
[----:B------:R-:W0:Y:S08]  /*3330*/  @P6 LDC.64 R18, c[0x0][0x3a0] ;  /* 0x0000e800ff126b82 */ /* 0x000e300000000a00 */
[----:B------:R-:W1:Y:S01]  /*3340*/  @P1 LDC.64 R6, c[0x0][0x3a0] ;  /* 0x0000e800ff061b82 */ /* 0x000e620000000a00 */
[----:B------:R-:W-:Y:S02]  /*3350*/  IADD3 R8, P3, PT, R15, UR4, RZ ;  /* 0x000000040f087c10 */ /* 0x000fe4000ff7e0ff */
[----:B------:R-:W-:-:S02]  /*3360*/  IADD3 R10, P2, PT, R16, UR4, RZ ;  /* 0x00000004100a7c10 */ /* 0x000fc4000ff5e0ff */
[----:B------:R-:W-:-:S03]  /*3370*/  IADD3.X R9, PT, PT, RZ, UR5, RZ, P3, !PT ;  /* 0x00000005ff097c10 */ /* 0x000fc60009ffe4ff */
[----:B------:R-:W-:Y:S02]  /*3380*/  IMAD.X R11, RZ, RZ, UR5, P2 ;  /* 0x00000005ff0b7e24 */ /* 0x000fe400090e06ff */
[----:B------:R-:W2:Y:S04]  /*3390*/  LDG.E.U8 R8, desc[UR36][R8.64] ;  /* 0x0000002408087981 */ /* 0x000ea8000c1e1100 */
[----:B------:R-:W3:Y:S01]  /*33a0*/  LDG.E.U8 R10, desc[UR36][R10.64] ;  /* 0x000000240a0a7981 */ /* 0x000ee2000c1e1100 */
[----:B0-----:R-:W-:Y:S01]  /*33b0*/  @P6 IMAD.WIDE.U32 R22, R23, 0x4, R18 ;  /* 0x0000000417166825 */ /* 0x001fe200078e0012 */
[----:B------:R-:W-:-:S04]  /*33c0*/  IADD3 R18, P3, PT, R17, UR4, RZ ;  /* 0x0000000411127c10 */ /* 0x000fc8000ff7e0ff */
[----:B------:R-:W-:Y:S01]  /*33d0*/  IADD3.X R19, PT, PT, RZ, UR5, RZ, P3, !PT ;  /* 0x00000005ff137c10 */ /* 0x000fe20009ffe4ff */
[----:B------:R-:W3:Y:S01]  /*33e0*/  @P6 LDG.E R22, desc[UR36][R22.64] ;  /* 0x0000002416166981 */ /* 0x000ee2000c1e1900 */
[----:B-1----:R-:W-:-:S03]  /*33f0*/  @P1 IMAD.WIDE.U32 R6, R25, 0x4, R6 ;  /* 0x0000000419061825 */ /* 0x002fc600078e0006 */
[----:B------:R-:W3:Y:S04]  /*3400*/  LDG.E.U8 R18, desc[UR36][R18.64] ;  /* 0x0000002412127981 */ /* 0x000ee8000c1e1100 */
[----:B------:R-:W3:Y:S01]  /*3410*/  @P1 LDG.E R6, desc[UR36][R6.64] ;  /* 0x0000002406061981 */ /* 0x000ee2000c1e1900 */
        /* <DEDUP_REMOVED lines=12> */
[----:B------:R-:W-:Y:S01]  /*34e0*/  @P1 FADD R3, R3, R6 ;  /* 0x0000000603031221 */ /* 0x000fe20000000000 */
[----:B------:R-:W-:Y:S01]  /*34f0*/  ISETP.NE.AND P1, PT, R18, RZ, PT ;  /* 0x000000ff1200720c */ /* 0x000fe20003f25270 */
[----:B------:R-:W0:Y:S08]  /*3500*/  @P4 LDC.64 R6, c[0x0][0x3a0] ;  /* 0x0000e800ff064b82 */ /* 0x000e300000000a00 */
        /* <DEDUP_REMOVED lines=13> */
[----:B------:R-:W-:-:S03]  /*35e0*/  VIADD R5, R5, 0x8 ;  /* 0x0000000805057836 */ /* 0x000fc60000000000 */
[----:B------:R-:W-:-:S04]  /*35f0*/  @P4 FADD R3, R3, R6 ;  /* 0x0000000603034221 */ /* 0x000fc80000000000 */
[----:B------:R-:W-:-:S04]  /*3600*/  @P5 FADD R3, R3, R18 ;  /* 0x0000001203035221 */ /* 0x000fc80000000000 */
[----:B--2---:R-:W-:-:S04]  /*3610*/  @P6 FADD R3, R3, R10 ;  /* 0x0000000a03036221 */ /* 0x004fc80000000000 */
[----:B---3--:R-:W-:-:S07]  /*3620*/  @P1 FADD R3, R3, R8 ;  /* 0x0000000803031221 */ /* 0x008fce0000000000 */
.L_x_14:
[----:B------:R-:W-:Y:S05]  /*3630*/  @!P0 BRA `(.L_x_13) ;  /* 0x0000000000e88947 */ /* 0x000fea0003800000 */
[----:B------:R-:W-:Y:S02]  /*3640*/  ISETP.GE.U32.AND P1, PT, R24, 0x4, PT ;  /* 0x000000041800780c */ /* 0x000fe40003f26070 */
[----:B------:R-:W-:-:S04]  /*3650*/  LOP3.LUT R12, R12, 0x3, RZ, 0xc0, !PT ;  /* 0x000000030c0c7812 */ /* 0x000fc800078ec0ff */
[----:B------:R-:W-:-:S07]  /*3660*/  ISETP.NE.AND P0, PT, R12, RZ, PT ;  /* 0x000000ff0c00720c */ /* 0x000fce0003f05270 */
[----:B------:R-:W-:Y:S06]  /*3670*/  @!P1 BRA `(.L_x_15) ;  /* 0x0000000000989947 */ /* 0x000fec0003800000 */
[----:B------:R-:W0:Y:S01]  /*3680*/  LDCU.64 UR4, c[0x0][0x3b8] ;  /* 0x00007700ff0477ac */ /* 0x000e220008000a00 */
[----:B------:R-:W-:-:S04]  /*3690*/  IADD3 R27, PT, PT, R0, R5, RZ ;  /* 0x00000005001b7210 */ /* 0x000fc80007ffe0ff */
[C---:B------:R-:W-:Y:S01]  /*36a0*/  IADD3 R23, PT, PT, R27.reuse, 0x2, RZ ;  /* 0x000000021b177810 */ /* 0x040fe20007ffe0ff */
[C---:B------:R-:W-:Y:S01]  /*36b0*/  VIADD R13, R27.reuse, 0x1 ;  /* 0x000000011b0d7836 */ /* 0x040fe20000000000 */
[C---:B------:R-:W-:Y:S02]  /*36c0*/  IADD3 R25, PT, PT, R27.reuse, 0x3, RZ ;  /* 0x000000031b197810 */ /* 0x040fe40007ffe0ff */
[----:B0-----:R-:W-:Y:S02]  /*36d0*/  IADD3 R6, P1, PT, R27, UR4, RZ ;  /* 0x000000041b067c10 */ /* 0x001fe4000ff3e0ff */
[----:B------:R-:W-:-:S03]  /*36e0*/  IADD3 R10, P2, PT, R23, UR4, RZ ;  /* 0x00000004170a7c10 */ /* 0x000fc6000ff5e0ff */
[----:B------:R-:W-:Y:S01]  /*36f0*/  IMAD.X R7, RZ, RZ, UR5, P1 ;  /* 0x00000005ff077e24 */ /* 0x000fe200088e06ff */
[----:B------:R-:W-:-:S04]  /*3700*/  IADD3 R8, P1, PT, R13, UR4, RZ ;  /* 0x000000040d087c10 */ /* 0x000fc8000ff3e0ff */
[----:B------:R-:W2:Y:S01]  /*3710*/  LDG.E.U8 R6, desc[UR36][R6.64] ;  /* 0x0000002406067981 */ /* 0x000ea2000c1e1100 */
[----:B------:R-:W-:Y:S01]  /*3720*/  IMAD.X R9, RZ, RZ, UR5, P1 ;  /* 0x00000005ff097e24 */ /* 0x000fe200088e06ff */
[----:B------:R-:W-:Y:S02]  /*3730*/  IADD3 R14, P1, PT, R25, UR4, RZ ;  /* 0x00000004190e7c10 */ /* 0x000fe4000ff3e0ff */
[----:B------:R-:W-:Y:S02]  /*3740*/  IADD3.X R11, PT, PT, RZ, UR5, RZ, P2, !PT ;  /* 0x00000005ff0b7c10 */ /* 0x000fe400097fe4ff */
[----:B------:R-:W3:Y:S01]  /*3750*/  LDG.E.U8 R8, desc[UR36][R8.64] ;  /* 0x0000002408087981 */ /* 0x000ee2000c1e1100 */
[----:B------:R-:W-:-:S03]  /*3760*/  IMAD.X R15, RZ, RZ, UR5, P1 ;  /* 0x00000005ff0f7e24 */ /* 0x000fc600088e06ff */
        /* <DEDUP_REMOVED lines=18> */
[----:B------:R-:W-:Y:S01]  /*3890*/  IADD3 R5, PT, PT, R5, 0x4, RZ ;  /* 0x0000000405057810 */ /* 0x000fe20007ffe0ff */
[----:B----4-:R-:W-:-:S04]  /*38a0*/  @P1 FADD R3, R3, R6 ;  /* 0x0000000603031221 */ /* 0x010fc80000000000 */
[----:B-----5:R-:W-:-:S04]  /*38b0*/  @P2 FADD R3, R3, R8 ;  /* 0x0000000803032221 */ /* 0x020fc80000000000 */
[----:B--2---:R-:W-:-:S04]  /*38c0*/  @P3 FADD R3, R3, R10 ;  /* 0x0000000a03033221 */ /* 0x004fc80000000000 */
[----:B---3--:R-:W-:-:S07]  /*38d0*/  @P4 FADD R3, R3, R14 ;  /* 0x0000000e03034221 */ /* 0x008fce0000000000 */
.L_x_15:
[----:B------:R-:W-:Y:S05]  /*38e0*/  @!P0 BRA `(.L_x_13) ;  /* 0x00000000003c8947 */ /* 0x000fea0003800000 */
[----:B------:R-:W-:-:S07]  /*38f0*/  IMAD.MOV.U32 R11, RZ, RZ, RZ ;  /* 0x000000ffff0b7224 */ /* 0x000fce00078e00ff */
.L_x_16:
[----:B------:R-:W0:Y:S01]  /*3900*/  LDCU.64 UR4, c[0x0][0x3b8] ;  /* 0x00007700ff0477ac */ /* 0x000e220008000a00 */
[----:B------:R-:W-:-:S04]  /*3910*/  IADD3 R13, PT, PT, R0, R5, RZ ;  /* 0x00000005000d7210 */ /* 0x000fc80007ffe0ff */
[----:B0-----:R-:W-:-:S05]  /*3920*/  IADD3 R8, P0, PT, R13, UR4, RZ ;  /* 0x000000040d087c10 */ /* 0x001fca000ff1e0ff */
[----:B------:R-:W-:-:S05]  /*3930*/  IMAD.X R9, RZ, RZ, UR5, P0 ;  /* 0x00000005ff097e24 */ /* 0x000fca00080e06ff */
[----:B------:R-:W2:Y:S02]  /*3940*/  LDG.E.U8 R8, desc[UR36][R8.64] ;  /* 0x0000002408087981 */ /* 0x000ea4000c1e1100 */
[----:B--2---:R-:W-:-:S13]  /*3950*/  ISETP.NE.AND P0, PT, R8, RZ, PT ;  /* 0x000000ff0800720c */ /* 0x004fda0003f05270 */
[----:B------:R-:W0:Y:S02]  /*3960*/  @P0 LDC.64 R6, c[0x0][0x3a0] ;  /* 0x0000e800ff060b82 */ /* 0x000e240000000a00 */
[----:B0-----:R-:W-:-:S06]  /*3970*/  @P0 IMAD.WIDE.U32 R6, R13, 0x4, R6 ;  /* 0x000000040d060825 */ /* 0x001fcc00078e0006 */
[----:B------:R-:W2:Y:S01]  /*3980*/  @P0 LDG.E R6, desc[UR36][R6.64] ;  /* 0x0000002406060981 */ /* 0x000ea2000c1e1900 */
[----:B------:R-:W-:Y:S01]  /*3990*/  IADD3 R11, PT, PT, R11, 0x1, RZ ;  /* 0x000000010b0b7810 */ /* 0x000fe20007ffe0ff */
[----:B------:R-:W-:-:S03]  /*39a0*/  VIADD R5, R5, 0x1 ;  /* 0x0000000105057836 */ /* 0x000fc60000000000 */
[----:B------:R-:W-:Y:S01]  /*39b0*/  ISETP.NE.AND P1, PT, R11, R12, PT ;  /* 0x0000000c0b00720c */ /* 0x000fe20003f25270 */
[----:B--2---:R-:W-:-:S12]  /*39c0*/  @P0 FADD R3, R3, R6 ;  /* 0x0000000603030221 */ /* 0x004fd80000000000 */
[----:B------:R-:W-:Y:S05]  /*39d0*/  @P1 BRA `(.L_x_16) ;  /* 0xfffffffc00c81947 */ /* 0x000fea000383ffff */
.L_x_13:
[----:B------:R-:W-:Y:S05]  /*39e0*/  BSYNC.RECONVERGENT B0 ;  /* 0x0000000000007941 */ /* 0x000fea0003800200 */
.L_x_9:
[----:B------:R-:W0:Y:S01]  /*39f0*/  LDC R0, c[0x0][0x3c4] ;  /* 0x0000f100ff007b82 */ /* 0x000e220000000800 */
[----:B------:R-:W-:Y:S01]  /*3a00*/  HFMA2 R4, -RZ, RZ, 0, 0 ;  /* 0x00000000ff047431 */ /* 0x000fe200000001ff */
[----:B0-----:R-:W-:-:S13]  /*3a10*/  ISETP.GE.AND P0, PT, R0, 0x1, PT ;  /* 0x000000010000780c */ /* 0x001fda0003f06270 */
[----:B------:R-:W-:Y:S05]  /*3a20*/  @!P0 BRA `(.L_x_17) ;  /* 0x0000001c00f88947 */ /* 0x000fea0003800000 */
[----:B------:R-:W0:Y:S01]  /*3a30*/  LDC R5, c[0x0][0x3c0] ;  /* 0x0000f000ff057b82 */ /* 0x000e220000000800 */
[----:B------:R-:W-:Y:S01]  /*3a40*/  BSSY.RECONVERGENT B0, `(.L_x_17) ;  /* 0x00001fc000007945 */ /* 0x000fe20003800200 */
[----:B0-----:R-:W-:-:S13]  /*3a50*/  ISETP.GE.AND P0, PT, R5, 0x1, PT ;  /* 0x000000010500780c */ /* 0x001fda0003f06270 */
[----:B------:R-:W-:Y:S05]  /*3a60*/  @!P0 BRA `(.L_x_18) ;  /* 0x0000001400408947 */ /* 0x000fea0003800000 */
[----:B------:R-:W0:Y:S01]  /*3a70*/  LDC R12, c[0x0][0x380] ;  /* 0x0000e000ff0c7b82 */ /* 0x000e220000000800 */
[----:B------:R-:W-:Y:S01]  /*3a80*/  BSSY.RECONVERGENT B3, `(.L_x_19) ;  /* 0x000014d000037945 */ /* 0x000fe20003800200 */
[----:B------:R-:W-:Y:S01]  /*3a90*/  LOP3.LUT R5, R5, 0x7ffffff8, RZ, 0xc0, !PT ;  /* 0x7ffffff805057812 */ /* 0x000fe200078ec0ff */
[----:B------:R-:W-:Y:S01]  /*3aa0*/  IMAD.SHL.U32 R6, R0, 0x8, RZ ;  /* 0x0000000800067824 */ /* 0x000fe200078e00ff */
[----:B------:R-:W-:Y:S01]  /*3ab0*/  MOV R4, RZ ;  /* 0x000000ff00047202 */ /* 0x000fe20000000f00 */
[----:B------:R-:W-:Y:S01]  /*3ac0*/  IMAD.MOV.U32 R7, RZ, RZ, RZ ;  /* 0x000000ffff077224 */ /* 0x000fe200078e00ff */
[----:B0-----:R-:W-:-:S07]  /*3ad0*/  IADD3 R12, PT, PT, R12, 0x48, RZ ;  /* 0x000000480c0c7810 */ /* 0x001fce0007ffe0ff */
.L_x_31:
[----:B------:R-:W0:Y:S01]  /*3ae0*/  LDC R25, c[0x0][0x3c4] ;  /* 0x0000f100ff197b82 */ /* 0x000e220000000800 */
[----:B------:R-:W1:Y:S02]  /*3af0*/  LDCU.64 UR4, c[0x0][0x3b0] ;  /* 0x00007600ff0477ac */ /* 0x000e640008000a00 */
[----:B-1----:R-:W-:Y:S01]  /*3b00*/  IMAD.U32 R14, RZ, RZ, UR4 ;  /* 0x00000004ff0e7e24 */ /* 0x002fe2000f8e00ff */
[----:B------:R-:W-:Y:S01]  /*3b10*/  MOV R15, UR5 ;  /* 0x00000005000f7c02 */ /* 0x000fe20008000f00 */
[----:B0-----:R-:W-:-:S05]  /*3b20*/  IMAD R19, R2, R25, R7 ;  /* 0x0000001902137224 */ /* 0x001fca00078e0207 */
[----:B------:R-:W-:-:S05]  /*3b30*/  IADD3 R8, P0, PT, R19, R14, RZ ;  /* 0x0000000e13087210 */ /* 0x000fca0007f1e0ff */
[----:B------:R-:W-:-:S05]  /*3b40*/  IMAD.X R9, RZ, RZ, R15, P0 ;  /* 0x000000ffff097224 */ /* 0x000fca00000e060f */
[----:B------:R-:W2:Y:S01]  /*3b50*/  LDG.E.U8 R8, desc[UR36][R8.64] ;  /* 0x0000002408087981 */ /* 0x000ea2000c1e1100 */
[----:B------:R-:W-:Y:S01]  /*3b60*/  BSSY.RECONVERGENT B4, `(.L_x_20) ;  /* 0x000013a000047945 */ /* 0x000fe20003800200 */
[----:B--2---:R-:W-:-:S13]  /*3b70*/  ISETP.NE.AND P0, PT, R8, RZ, PT ;  /* 0x000000ff0800720c */ /* 0x004fda0003f05270 */
[----:B------:R-:W-:Y:S05]  /*3b80*/  @!P0 BRA `(.L_x_21) ;  /* 0x0000001000dc8947 */ /* 0x000fea0003800000 */
[----:B------:R-:W0:Y:S01]  /*3b90*/  LDC.64 R16, c[0x0][0x3a8] ;  /* 0x0000ea00ff107b82 */ /* 0x000e220000000a00 */
[----:B------:R-:W1:Y:S07]  /*3ba0*/  LDCU UR4, c[0x0][0x3c0] ;  /* 0x00007800ff0477ac */ /* 0x000e6e0008000800 */
[----:B------:R-:W2:Y:S01]  /*3bb0*/  LDC.64 R10, c[0x0][0x390] ;  /* 0x0000e400ff0a7b82 */ /* 0x000ea20000000a00 */
[----:B0-----:R-:W-:-:S06]  /*3bc0*/  IMAD.WIDE.U32 R18, R19, 0x4, R16 ;  /* 0x0000000413127825 */ /* 0x001fcc00078e0010 */
[----:B------:R-:W3:Y:S01]  /*3bd0*/  LDG.E R19, desc[UR36][R18.64] ;  /* 0x0000002412137981 */ /* 0x000ee2000c1e1900 */
[----:B--2---:R-:W-:-:S05]  /*3be0*/  IMAD.WIDE.U32 R10, R7, 0xc, R10 ;  /* 0x0000000c070a7825 */ /* 0x004fca00078e000a */
[----:B------:R-:W3:Y:S01]  /*3bf0*/  LDG.E R0, desc[UR36][R10.64+0x4] ;  /* 0x000004240a007981 */ /* 0x000ee2000c1e1900 */
[----:B-1----:R-:W-:Y:S01]  /*3c00*/  UISETP.GE.U32.AND UP0, UPT, UR4, 0x8, UPT ;  /* 0x000000080400788c */ /* 0x002fe2000bf06070 */
[----:B------:R-:W-:Y:S02]  /*3c10*/  HFMA2 R8, -RZ, RZ, 0, 0 ;  /* 0x00000000ff087431 */ /* 0x000fe400000001ff */
[----:B------:R-:W-:Y:S02]  /*3c20*/  IMAD.MOV.U32 R20, RZ, RZ, RZ ;  /* 0x000000ffff147224 */ /* 0x000fe400078e00ff */
[----:B---3--:R-:W-:-:S04]  /*3c30*/  FMUL R0, R0, R19 ;  /* 0x0000001300007220 */ /* 0x008fc80000400000 */
[----:B------:R-:W-:Y:S05]  /*3c40*/  BRA.U !UP0, `(.L_x_22) ;  /* 0x0000000908e47547 */ /* 0x000fea000b800000 */
[C---:B------:R-:W-:Y:S01]  /*3c50*/  IADD3 R9, PT, PT, R7.reuse, R25, RZ ;  /* 0x0000001907097210 */ /* 0x040fe20007ffe0ff */
[----:B------:R-:W0:Y:S01]  /*3c60*/  LDCU.64 UR4, c[0x0][0x380] ;  /* 0x00007000ff0477ac */ /* 0x000e220008000a00 */
[-C--:B------:R-:W-:Y:S02]  /*3c70*/  IADD3 R10, P0, PT, R7, R14.reuse, RZ ;  /* 0x0000000e070a7210 */ /* 0x080fe40007f1e0ff */
[----:B------:R-:W-:Y:S02]  /*3c80*/  IADD3 R20, P1, PT, R9, R14, RZ ;  /* 0x0000000e09147210 */ /* 0x000fe40007f3e0ff */
[----:B------:R-:W-:-:S03]  /*3c90*/  IADD3.X R11, PT, PT, RZ, R15, RZ, P0, !PT ;  /* 0x0000000fff0b7210 */ /* 0x000fc600007fe4ff */
[----:B------:R-:W-:Y:S02]  /*3ca0*/  IMAD.X R21, RZ, RZ, R15, P1 ;  /* 0x000000ffff157224 */ /* 0x000fe400008e060f */
[----:B------:R-:W2:Y:S04]  /*3cb0*/  LDG.E.U8 R8, desc[UR36][R10.64] ;  /* 0x000000240a087981 */ /* 0x000ea8000c1e1100 */
[----:B------:R-:W3:Y:S01]  /*3cc0*/  LDG.E.U8 R20, desc[UR36][R20.64] ;  /* 0x0000002414147981 */ /* 0x000ee2000c1e1100 */
[----:B0-----:R-:W-:-:S04]  /*3cd0*/  UIADD3 URZ, UP0, UPT, UR4, 0x48, URZ ;  /* 0x0000004804ff7890 */ /* 0x001fc8000ff1e0ff */
[----:B------:R-:W-:Y:S01]  /*3ce0*/  UIADD3.X UR4, UPT, UPT, URZ, UR5, URZ, UP0, !UPT ;  /* 0x00000005ff047290 */ /* 0x000fe200087fe4ff */
[----:B------:R-:W-:Y:S02]  /*3cf0*/  IMAD R29, R25, 0x2, R7 ;  /* 0x00000002191d7824 */ /* 0x000fe400078e0207 */
[----:B------:R-:W-:-:S03]  /*3d00*/  IMAD.WIDE.U32 R18, R7, 0x4, R16 ;  /* 0x0000000407127825 */ /* 0x000fc600078e0010 */
[----:B------:R-:W-:Y:S02]  /*3d10*/  MOV R13, UR4 ;  /* 0x00000004000d7c02 */ /* 0x000fe40008000f00 */
[----:B------:R-:W-:Y:S01]  /*3d20*/  IADD3 R22, P2, PT, R29, R14, RZ ;  /* 0x0000000e1d167210 */ /* 0x000fe20007f5e0ff */
[----:B------:R-:W-:-:S04]  /*3d30*/  IMAD R30, R25, 0x3, R7 ;  /* 0x00000003191e7824 */ /* 0x000fc800078e0207 */
[----:B------:R-:W-:Y:S02]  /*3d40*/  IMAD.X R23, RZ, RZ, R15, P2 ;  /* 0x000000ffff177224 */ /* 0x000fe400010e060f */
[----:B------:R-:W-:-:S03]  /*3d50*/  IMAD R28, R25, 0x4, R7 ;  /* 0x00000004191c7824 */ /* 0x000fc600078e0207 */
[----:B------:R-:W4:Y:S01]  /*3d60*/  LDG.E.U8 R22, desc[UR36][R22.64] ;  /* 0x0000002416167981 */ /* 0x000f22000c1e1100 */
[----:B--2---:R-:W-:Y:S02]  /*3d70*/  ISETP.NE.AND P0, PT, R8, RZ, PT ;  /* 0x000000ff0800720c */ /* 0x004fe40003f05270 */
[----:B---3--:R-:W-:Y:S02]  /*3d80*/  ISETP.NE.AND P1, PT, R20, RZ, PT ;  /* 0x000000ff1400720c */ /* 0x008fe40003f25270 */
[----:B------:R-:W-:-:S09]  /*3d90*/  IADD3 R20, P2, PT, R30, R14, RZ ;  /* 0x0000000e1e147210 */ /* 0x000fd20007f5e0ff */
[----:B------:R-:W2:Y:S02]  /*3da0*/  @P0 LDG.E R24, desc[UR36][R12.64+-0x40] ;  /* 0xffffc0240c180981 */ /* 0x000ea4000c1e1900 */
[----:B------:R-:W-:Y:S02]  /*3db0*/  @P1 IMAD.WIDE.U32 R26, R9, 0x4, R16 ;  /* 0x00000004091a1825 */ /* 0x000fe400078e0010 */
[----:B------:R-:W2:Y:S04]  /*3dc0*/  @P0 LDG.E R33, desc[UR36][R18.64] ;  /* 0x0000002412210981 */ /* 0x000ea8000c1e1900 */
[----:B------:R-:W3:Y:S04]  /*3dd0*/  @P1 LDG.E R31, desc[UR36][R12.64+-0x30] ;  /* 0xffffd0240c1f1981 */ /* 0x000ee8000c1e1900 */
[----:B------:R-:W3:Y:S01]  /*3de0*/  @P1 LDG.E R26, desc[UR36][R26.64] ;  /* 0x000000241a1a1981 */ /* 0x000ee2000c1e1900 */
[----:B------:R-:W-:-:S05]  /*3df0*/  IADD3.X R21, PT, PT, RZ, R15, RZ, P2, !PT ;  /* 0x0000000fff157210 */ /* 0x000fca00017fe4ff */
[----:B------:R0:W5:Y:S02]  /*3e00*/  LDG.E.U8 R32, desc[UR36][R20.64] ;  /* 0x0000002414207981 */ /* 0x000164000c1e1100 */
[----:B0-----:R-:W-:-:S04]  /*3e10*/  IADD3 R20, P2, PT, R28, R14, RZ ;  /* 0x0000000e1c147210 */ /* 0x001fc80007f5e0ff */
[----:B------:R-:W-:-:S05]  /*3e20*/  IADD3.X R21, PT, PT, RZ, R15, RZ, P2, !PT ;  /* 0x0000000fff157210 */ /* 0x000fca00017fe4ff */
[----:B------:R0:W5:Y:S01]  /*3e30*/  LDG.E.U8 R23, desc[UR36][R20.64] ;  /* 0x0000002414177981 */ /* 0x000162000c1e1100 */
[----:B------:R-:W-:Y:S02]  /*3e40*/  IMAD R27, R25, 0x5, R7 ;  /* 0x00000005191b7824 */ /* 0x000fe400078e0207 */
[----:B------:R-:W-:Y:S02]  /*3e50*/  IMAD.MOV.U32 R8, RZ, RZ, RZ ;  /* 0x000000ffff087224 */ /* 0x000fe400078e00ff */
[----:B--2---:R-:W-:Y:S01]  /*3e60*/  @P0 FFMA R8, R24, R33, RZ ;  /* 0x0000002118080223 */ /* 0x004fe200000000ff */
[----:B0-----:R-:W-:-:S04]  /*3e70*/  IADD3 R20, P0, PT, R27, R14, RZ ;  /* 0x0000000e1b147210 */ /* 0x001fc80007f1e0ff */
[----:B------:R-:W-:Y:S01]  /*3e80*/  IADD3.X R21, PT, PT, RZ, R15, RZ, P0, !PT ;  /* 0x0000000fff157210 */ /* 0x000fe200007fe4ff */
[----:B---3--:R-:W-:Y:S01]  /*3e90*/  @P1 FFMA R8, R31, R26, R8 ;  /* 0x0000001a1f081223 */ /* 0x008fe20000000008 */
[C-C-:B------:R-:W-:Y:S01]  /*3ea0*/  IMAD R26, R25.reuse, 0x6, R7.reuse ;  /* 0x00000006191a7824 */ /* 0x140fe200078e0207 */
[----:B----4-:R-:W-:Y:S01]  /*3eb0*/  ISETP.NE.AND P0, PT, R22, RZ, PT ;  /* 0x000000ff1600720c */ /* 0x010fe20003f05270 */
[----:B------:R-:W-:Y:S01]  /*3ec0*/  IMAD R22, R25, 0x7, R7 ;  /* 0x0000000719167824 */ /* 0x000fe200078e0207 */
[----:B------:R0:W2:Y:S02]  /*3ed0*/  LDG.E.U8 R31, desc[UR36][R20.64] ;  /* 0x00000024141f7981 */ /* 0x0000a4000c1e1100 */
[----:B------:R-:W-:-:S05]  /*3ee0*/  IADD3 R24, P1, PT, R26, R14, RZ ;  /* 0x0000000e1a187210 */ /* 0x000fca0007f3e0ff */
[----:B------:R-:W-:Y:S01]  /*3ef0*/  IMAD.X R25, RZ, RZ, R15, P1 ;  /* 0x000000ffff197224 */ /* 0x000fe200008e060f */
[----:B0-----:R-:W-:-:S04]  /*3f00*/  IADD3 R20, P2, PT, R22, R14, RZ ;  /* 0x0000000e16147210 */ /* 0x001fc80007f5e0ff */
[----:B------:R0:W3:Y:S01]  /*3f10*/  LDG.E.U8 R33, desc[UR36][R24.64] ;  /* 0x0000002418217981 */ /* 0x0000e2000c1e1100 */
[----:B-----5:R-:W-:Y:S02]  /*3f20*/  ISETP.NE.AND P1, PT, R32, RZ, PT ;  /* 0x000000ff2000720c */ /* 0x020fe40003f25270 */
[----:B------:R-:W-:-:S05]  /*3f30*/  IADD3.X R21, PT, PT, RZ, R15, RZ, P2, !PT ;  /* 0x0000000fff157210 */ /* 0x000fca00017fe4ff */
[----:B------:R1:W4:Y:S01]  /*3f40*/  LDG.E.U8 R32, desc[UR36][R20.64] ;  /* 0x0000002414207981 */ /* 0x000322000c1e1100 */
[--C-:B0-----:R-:W-:Y:S01]  /*3f50*/  @P0 IMAD.WIDE.U32 R24, R29, 0x4, R16.reuse ;  /* 0x000000041d180825 */ /* 0x101fe200078e0010 */
[----:B------:R-:W-:Y:S02]  /*3f60*/  ISETP.NE.AND P2, PT, R23, RZ, PT ;  /* 0x000000ff1700720c */ /* 0x000fe40003f45270 */
[----:B------:R-:W5:Y:S04]  /*3f70*/  @P0 LDG.E R23, desc[UR36][R12.64+-0x20] ;  /* 0xffffe0240c170981 */ /* 0x000f68000c1e1900 */
[----:B------:R-:W5:Y:S01]  /*3f80*/  @P0 LDG.E R34, desc[UR36][R24.64] ;  /* 0x0000002418220981 */ /* 0x000f62000c1e1900 */
[----:B-1----:R-:W-:-:S03]  /*3f90*/  @P1 IMAD.WIDE.U32 R20, R30, 0x4, R16 ;  /* 0x000000041e141825 */ /* 0x002fc600078e0010 */
[----:B------:R-:W4:Y:S04]  /*3fa0*/  @P1 LDG.E R35, desc[UR36][R12.64+-0x10] ;  /* 0xfffff0240c231981 */ /* 0x000f28000c1e1900 */
[----:B------:R0:W4:Y:S02]  /*3fb0*/  @P1 LDG.E R36, desc[UR36][R20.64] ;  /* 0x0000002414241981 */ /* 0x000124000c1e1900 */
[----:B0-----:R-:W-:Y:S01]  /*3fc0*/  @P2 IMAD.WIDE.U32 R20, R28, 0x4, R16 ;  /* 0x000000041c142825 */ /* 0x001fe200078e0010 */
[----:B--2---:R-:W-:Y:S02]  /*3fd0*/  ISETP.NE.AND P3, PT, R31, RZ, PT ;  /* 0x000000ff1f00720c */ /* 0x004fe40003f65270 */
[----:B------:R-:W2:Y:S01]  /*3fe0*/  @P2 LDG.E R31, desc[UR36][R12.64] ;  /* 0x000000240c1f2981 */ /* 0x000ea2000c1e1900 */
[----:B---3--:R-:W-:-:S10]  /*3ff0*/  ISETP.NE.AND P4, PT, R33, RZ, PT ;  /* 0x000000ff2100720c */ /* 0x008fd40003f85270 */
[----:B------:R-:W-:Y:S01]  /*4000*/  @P3 IMAD.WIDE.U32 R24, R27, 0x4, R16 ;  /* 0x000000041b183825 */ /* 0x000fe200078e0010 */
[----:B------:R-:W3:Y:S05]  /*4010*/  @P3 LDG.E R33, desc[UR36][R12.64+0x10] ;  /* 0x000010240c213981 */ /* 0x000eea000c1e1900 */
[----:B------:R-:W3:Y:S01]  /*4020*/  @P3 LDG.E R24, desc[UR36][R24.64] ;  /* 0x0000002418183981 */ /* 0x000ee2000c1e1900 */
[----:B-----5:R-:W-:Y:S01]  /*4030*/  @P0 FFMA R8, R23, R34, R8 ;  /* 0x0000002217080223 */ /* 0x020fe20000000008 */
[----:B----4-:R-:W-:Y:S02]  /*4040*/  ISETP.NE.AND P0, PT, R32, RZ, PT ;  /* 0x000000ff2000720c */ /* 0x010fe40003f05270 */
[----:B------:R0:W2:Y:S01]  /*4050*/  @P2 LDG.E R23, desc[UR36][R20.64] ;  /* 0x0000002414172981 */ /* 0x0000a2000c1e1900 */
[----:B------:R-:W-:-:S03]  /*4060*/  @P1 FFMA R8, R35, R36, R8 ;  /* 0x0000002423081223 */ /* 0x000fc60000000008 */
[----:B------:R-:W4:Y:S01]  /*4070*/  @P4 LDG.E R35, desc[UR36][R12.64+0x20] ;  /* 0x000020240c234981 */ /* 0x000f22000c1e1900 */
[----:B0-----:R-:W-:-:S06]  /*4080*/  @P4 IMAD.WIDE.U32 R20, R26, 0x4, R16 ;  /* 0x000000041a144825 */ /* 0x001fcc00078e0010 */
[----:B------:R-:W5:Y:S01]  /*4090*/  @P0 LDG.E R37, desc[UR36][R12.64+0x30] ;  /* 0x000030240c250981 */ /* 0x000f62000c1e1900 */
[----:B------:R-:W-:-:S03]  /*40a0*/  @P0 IMAD.WIDE.U32 R16, R22, 0x4, R16 ;  /* 0x0000000416100825 */ /* 0x000fc600078e0010 */
[----:B------:R0:W4:Y:S04]  /*40b0*/  @P4 LDG.E R34, desc[UR36][R20.64] ;  /* 0x0000002414224981 */ /* 0x000128000c1e1900 */
[----:B------:R1:W5:Y:S01]  /*40c0*/  @P0 LDG.E R17, desc[UR36][R16.64] ;  /* 0x0000002410110981 */ /* 0x000362000c1e1900 */
[----:B------:R-:W-:-:S04]  /*40d0*/  IADD3 R32, PT, PT, -R5, 0x8, RZ ;  /* 0x0000000805207810 */ /* 0x000fc80007ffe1ff */
[----:B------:R-:W-:Y:S01]  /*40e0*/  ISETP.NE.AND P1, PT, R32, RZ, PT ;  /* 0x000000ff2000720c */ /* 0x000fe20003f25270 */
[----:B0-----:R-:W-:Y:S02]  /*40f0*/  IMAD.MOV.U32 R20, RZ, RZ, R5 ;  /* 0x000000ffff147224 */ /* 0x001fe400078e0005 */
[----:B--2---:R-:W-:-:S04]  /*4100*/  @P2 FFMA R8, R31, R23, R8 ;  /* 0x000000171f082223 */ /* 0x004fc80000000008 */
[----:B---3--:R-:W-:Y:S01]  /*4110*/  @P3 FFMA R8, R33, R24, R8 ;  /* 0x0000001821083223 */ /* 0x008fe20000000008 */
[----:B-1----:R-:W-:Y:S02]  /*4120*/  IADD3 R16, P3, PT, R12, 0x80, RZ ;  /* 0x000000800c107810 */ /* 0x002fe40007f7e0ff */
[----:B------:R-:W-:Y:S01]  /*4130*/  IADD3 R31, P2, PT, R6, R10, RZ ;  /* 0x0000000a061f7210 */ /* 0x000fe20007f5e0ff */
[----:B----4-:R-:W-:-:S04]  /*4140*/  @P4 FFMA R8, R35, R34, R8 ;  /* 0x0000002223084223 */ /* 0x010fc80000000008 */
[----:B-----5:R-:W-:Y:S01]  /*4150*/  @P0 FFMA R8, R37, R17, R8 ;  /* 0x0000001125080223 */ /* 0x020fe20000000008 */
[----:B------:R-:W-:Y:S01]  /*4160*/  IMAD.X R17, RZ, RZ, UR4, P3 ;  /* 0x00000004ff117e24 */ /* 0x000fe200098e06ff */
[----:B------:R-:W-:Y:S01]  /*4170*/  IADD3.X R10, PT, PT, RZ, R11, RZ, P2, !PT ;  /* 0x0000000bff0a7210 */ /* 0x000fe200017fe4ff */
[----:B------:R-:W-:Y:S06]  /*4180*/  @!P1 BRA `(.L_x_22) ;  /* 0x0000000400949947 */ /* 0x000fec0003800000 */
[----:B------:R-:W0:Y:S01]  /*4190*/  LDC.64 R14, c[0x0][0x3b0] ;  /* 0x0000ec00ff0e7b82 */ /* 0x000e220000000a00 */
[----:B------:R-:W-:Y:S01]  /*41a0*/  BSSY.RECONVERGENT B1, `(.L_x_23) ;  /* 0x0000062000017945 */ /* 0x000fe20003800200 */
[C---:B------:R-:W-:Y:S01]  /*41b0*/  IADD3 R11, PT, PT, R6.reuse, R22, RZ ;  /* 0x00000016060b7210 */ /* 0x040fe20007ffe0ff */
[C---:B------:R-:W-:Y:S01]  /*41c0*/  IMAD.WIDE.U32 R18, R6.reuse, 0x4, R18 ;  /* 0x0000000406127825 */ /* 0x040fe200078e0012 */
[C---:B------:R-:W-:Y:S02]  /*41d0*/  IADD3 R27, PT, PT, R6.reuse, R27, RZ ;  /* 0x0000001b061b7210 */ /* 0x040fe40007ffe0ff */
[C---:B------:R-:W-:Y:S01]  /*41e0*/  IADD3 R30, PT, PT, R6.reuse, R30, RZ ;  /* 0x0000001e061e7210 */ /* 0x040fe20007ffe0ff */
[C---:B------:R-:W-:Y:S01]  /*41f0*/  IMAD.IADD R26, R6.reuse, 0x1, R26 ;  /* 0x00000001061a7824 */ /* 0x040fe200078e021a */
[C---:B------:R-:W-:Y:S01]  /*4200*/  IADD3 R29, PT, PT, R6.reuse, R29, RZ ;  /* 0x0000001d061d7210 */ /* 0x040fe20007ffe0ff */
[C---:B------:R-:W-:Y:S01]  /*4210*/  IMAD.IADD R28, R6.reuse, 0x1, R28 ;  /* 0x00000001061c7824 */ /* 0x040fe200078e021c */
[----:B------:R-:W-:Y:S01]  /*4220*/  MOV R22, R17 ;  /* 0x0000001100167202 */ /* 0x000fe20000000f00 */
[----:B------:R-:W-:-:S02]  /*4230*/  IMAD.IADD R9, R6, 0x1, R9 ;  /* 0x0000000106097824 */ /* 0x000fc400078e0209 */
[----:B------:R-:W-:-:S07]  /*4240*/  IMAD.MOV.U32 R33, RZ, RZ, R16 ;  /* 0x000000ffff217224 */ /* 0x000fce00078e0010 */
.L_x_24:
[----:B------:R-:W-:Y:S01]  /*4250*/  IMAD.MOV.U32 R16, RZ, RZ, R31 ;  /* 0x000000ffff107224 */ /* 0x000fe200078e001f */
[----:B------:R-:W-:-:S05]  /*4260*/  MOV R17, R10 ;  /* 0x0000000a00117202 */ /* 0x000fca0000000f00 */
[----:B------:R0:W2:Y:S02]  /*4270*/  LDG.E.U8 R20, desc[UR36][R16.64] ;  /* 0x0000002410147981 */ /* 0x0000a4000c1e1100 */
[----:B0-----:R-:W-:-:S05]  /*4280*/  IADD3 R16, P0, PT, R9, R14, RZ ;  /* 0x0000000e09107210 */ /* 0x001fca0007f1e0ff */
[----:B------:R-:W-:-:S05]  /*4290*/  IMAD.X R17, RZ, RZ, R15, P0 ;  /* 0x000000ffff117224 */ /* 0x000fca00000e060f */
[----:B------:R0:W3:Y:S02]  /*42a0*/  LDG.E.U8 R23, desc[UR36][R16.64] ;  /* 0x0000002410177981 */ /* 0x0000e4000c1e1100 */
[----:B0-----:R-:W-:-:S04]  /*42b0*/  IADD3 R16, P0, PT, R29, R14, RZ ;  /* 0x0000000e1d107210 */ /* 0x001fc80007f1e0ff */
[----:B------:R-:W-:-:S05]  /*42c0*/  IADD3.X R17, PT, PT, RZ, R15, RZ, P0, !PT ;  /* 0x0000000fff117210 */ /* 0x000fca00007fe4ff */
[----:B------:R0:W4:Y:S02]  /*42d0*/  LDG.E.U8 R24, desc[UR36][R16.64] ;  /* 0x0000002410187981 */ /* 0x000124000c1e1100 */
[----:B0-----:R-:W-:Y:S01]  /*42e0*/  IMAD.MOV.U32 R16, RZ, RZ, R33 ;  /* 0x000000ffff107224 */ /* 0x001fe200078e0021 */
[----:B------:R-:W-:Y:S02]  /*42f0*/  MOV R17, R22 ;  /* 0x0000001600117202 */ /* 0x000fe40000000f00 */
[----:B--2---:R-:W-:-:S13]  /*4300*/  ISETP.NE.AND P0, PT, R20, RZ, PT ;  /* 0x000000ff1400720c */ /* 0x004fda0003f05270 */
[----:B------:R-:W2:Y:S04]  /*4310*/  @P0 LDG.E R35, desc[UR36][R16.64+-0x40] ;  /* 0xffffc02410230981 */ /* 0x000ea8000c1e1900 */
[----:B------:R-:W2:Y:S01]  /*4320*/  @P0 LDG.E R22, desc[UR36][R18.64] ;  /* 0x0000002412160981 */ /* 0x000ea2000c1e1900 */
[----:B------:R-:W-:-:S05]  /*4330*/  IADD3 R20, P1, PT, R30, R14, RZ ;  /* 0x0000000e1e147210 */ /* 0x000fca0007f3e0ff */
[----:B------:R-:W-:-:S05]  /*4340*/  IMAD.X R21, RZ, RZ, R15, P1 ;  /* 0x000000ffff157224 */ /* 0x000fca00008e060f */
[----:B------:R0:W5:Y:S01]  /*4350*/  LDG.E.U8 R33, desc[UR36][R20.64] ;  /* 0x0000002414217981 */ /* 0x000162000c1e1100 */
[----:B---3--:R-:W-:Y:S02]  /*4360*/  ISETP.NE.AND P1, PT, R23, RZ, PT ;  /* 0x000000ff1700720c */ /* 0x008fe40003f25270 */
[----:B----4-:R-:W-:-:S11]  /*4370*/  ISETP.NE.AND P2, PT, R24, RZ, PT ;  /* 0x000000ff1800720c */ /* 0x010fd60003f45270 */
[----:B------:R-:W1:Y:S08]  /*4380*/  @P1 LDC.64 R24, c[0x0][0x3a8] ;  /* 0x0000ea00ff181b82 */ /* 0x000e700000000a00 */
[----:B0-----:R-:W0:Y:S01]  /*4390*/  @P2 LDC.64 R20, c[0x0][0x3a8] ;  /* 0x0000ea00ff142b82 */ /* 0x001e220000000a00 */
[----:B-1----:R-:W-:-:S06]  /*43a0*/  @P1 IMAD.WIDE.U32 R24, R9, 0x4, R24 ;  /* 0x0000000409181825 */ /* 0x002fcc00078e0018 */
[----:B------:R-:W3:Y:S01]  /*43b0*/  @P1 LDG.E R24, desc[UR36][R24.64] ;  /* 0x0000002418181981 */ /* 0x000ee2000c1e1900 */
[----:B0-----:R-:W-:-:S05]  /*43c0*/  @P2 IMAD.WIDE.U32 R20, R29, 0x4, R20 ;  /* 0x000000041d142825 */ /* 0x001fca00078e0014 */
[----:B------:R0:W4:Y:S04]  /*43d0*/  @P2 LDG.E R34, desc[UR36][R20.64] ;  /* 0x0000002414222981 */ /* 0x000128000c1e1900 */
[----:B------:R-:W4:Y:S01]  /*43e0*/  @P2 LDG.E R25, desc[UR36][R16.64+-0x20] ;  /* 0xffffe02410192981 */ /* 0x000f22000c1e1900 */
[----:B0-----:R-:W-:-:S05]  /*43f0*/  IADD3 R20, P3, PT, R27, R14, RZ ;  /* 0x0000000e1b147210 */ /* 0x001fca0007f7e0ff */
[----:B------:R-:W-:Y:S02]  /*4400*/  IMAD.X R21, RZ, RZ, R15, P3 ;  /* 0x000000ffff157224 */ /* 0x000fe400018e060f */
[----:B--2---:R-:W-:Y:S01]  /*4410*/  @P0 FFMA R8, R35, R22, R8 ;  /* 0x0000001623080223 */ /* 0x004fe20000000008 */
[----:B------:R-:W-:-:S04]  /*4420*/  IADD3 R22, P0, PT, R28, R14, RZ ;  /* 0x0000000e1c167210 */ /* 0x000fc80007f1e0ff */
[----:B------:R-:W-:-:S05]  /*4430*/  IADD3.X R23, PT, PT, RZ, R15, RZ, P0, !PT ;  /* 0x0000000fff177210 */ /* 0x000fca00007fe4ff */
[----:B------:R-:W2:Y:S04]  /*4440*/  LDG.E.U8 R22, desc[UR36][R22.64] ;  /* 0x0000002416167981 */ /* 0x000ea8000c1e1100 */
[----:B------:R-:W3:Y:S01]  /*4450*/  @P1 LDG.E R23, desc[UR36][R16.64+-0x30] ;  /* 0xffffd02410171981 */ /* 0x000ee2000c1e1900 */
[----:B-----5:R-:W-:-:S03]  /*4460*/  ISETP.NE.AND P0, PT, R33, RZ, PT ;  /* 0x000000ff2100720c */ /* 0x020fc60003f05270 */
[----:B------:R0:W5:Y:S10]  /*4470*/  LDG.E.U8 R33, desc[UR36][R20.64] ;  /* 0x0000002414217981 */ /* 0x000174000c1e1100 */
[----:B0-----:R-:W0:Y:S01]  /*4480*/  @P0 LDC.64 R20, c[0x0][0x3a8] ;  /* 0x0000ea00ff140b82 */ /* 0x001e220000000a00 */
[----:B------:R-:W5:Y:S01]  /*4490*/  @P0 LDG.E R37, desc[UR36][R16.64+-0x10] ;  /* 0xfffff02410250981 */ /* 0x000f62000c1e1900 */
[----:B0-----:R-:W-:-:S05]  /*44a0*/  @P0 IMAD.WIDE.U32 R20, R30, 0x4, R20 ;  /* 0x000000041e140825 */ /* 0x001fca00078e0014 */
[----:B------:R0:W5:Y:S01]  /*44b0*/  @P0 LDG.E R35, desc[UR36][R20.64] ;  /* 0x0000002414230981 */ /* 0x000162000c1e1900 */
[----:B---3--:R-:W-:Y:S01]  /*44c0*/  @P1 FFMA R8, R23, R24, R8 ;  /* 0x0000001817081223 */ /* 0x008fe20000000008 */
[----:B--2---:R-:W-:-:S03]  /*44d0*/  ISETP.NE.AND P1, PT, R22, RZ, PT ;  /* 0x000000ff1600720c */ /* 0x004fc60003f25270 */
[----:B----4-:R-:W-:Y:S01]  /*44e0*/  @P2 FFMA R8, R25, R34, R8 ;  /* 0x0000002219082223 */ /* 0x010fe20000000008 */
[----:B------:R-:W-:-:S09]  /*44f0*/  IADD3 R24, P2, PT, R26, R14, RZ ;  /* 0x0000000e1a187210 */ /* 0x000fd20007f5e0ff */
[----:B------:R-:W1:Y:S01]  /*4500*/  @P1 LDC.64 R22, c[0x0][0x3a8] ;  /* 0x0000ea00ff161b82 */ /* 0x000e620000000a00 */
[----:B------:R-:W-:Y:S02]  /*4510*/  IADD3.X R25, PT, PT, RZ, R15, RZ, P2, !PT ;  /* 0x0000000fff197210 */ /* 0x000fe400017fe4ff */
[----:B0-----:R-:W-:-:S03]  /*4520*/  IADD3 R20, P2, PT, R11, R14, RZ ;  /* 0x0000000e0b147210 */ /* 0x001fc60007f5e0ff */
[----:B------:R-:W2:Y:S02]  /*4530*/  LDG.E.U8 R24, desc[UR36][R24.64] ;  /* 0x0000002418187981 */ /* 0x000ea4000c1e1100 */
[----:B------:R-:W-:-:S05]  /*4540*/  IMAD.X R21, RZ, RZ, R15, P2 ;  /* 0x000000ffff157224 */ /* 0x000fca00010e060f */
[----:B------:R-:W3:Y:S01]  /*4550*/  LDG.E.U8 R34, desc[UR36][R20.64] ;  /* 0x0000002414227981 */ /* 0x000ee2000c1e1100 */
[----:B-----5:R-:W-:-:S03]  /*4560*/  ISETP.NE.AND P2, PT, R33, RZ, PT ;  /* 0x000000ff2100720c */ /* 0x020fc60003f45270 */
[----:B------:R-:W4:Y:S01]  /*4570*/  @P1 LDG.E R33, desc[UR36][R16.64] ;  /* 0x0000002410211981 */ /* 0x000f22000c1e1900 */
[----:B-1----:R-:W-:-:S06]  /*4580*/  @P1 IMAD.WIDE.U32 R22, R28, 0x4, R22 ;  /* 0x000000041c161825 */ /* 0x002fcc00078e0016 */
[----:B------:R-:W4:Y:S01]  /*4590*/  @P1 LDG.E R22, desc[UR36][R22.64] ;  /* 0x0000002416161981 */ /* 0x000f22000c1e1900 */
[----:B------:R-:W-:Y:S01]  /*45a0*/  @P0 FFMA R8, R37, R35, R8 ;  /* 0x0000002325080223 */ /* 0x000fe20000000008 */
[----:B--2---:R-:W-:Y:S02]  /*45b0*/  ISETP.NE.AND P3, PT, R24, RZ, PT ;  /* 0x000000ff1800720c */ /* 0x004fe40003f65270 */
[----:B------:R-:W0:Y:S01]  /*45c0*/  @P2 LDC.64 R24, c[0x0][0x3a8] ;  /* 0x0000ea00ff182b82 */ /* 0x000e220000000a00 */
[----:B---3--:R-:W-:-:S10]  /*45d0*/  ISETP.NE.AND P0, PT, R34, RZ, PT ;  /* 0x000000ff2200720c */ /* 0x008fd40003f05270 */
[----:B------:R-:W2:Y:S03]  /*45e0*/  @P3 LDG.E R37, desc[UR36][R16.64+0x20] ;  /* 0x0000202410253981 */ /* 0x000ea6000c1e1900 */
[----:B------:R-:W1:Y:S01]  /*45f0*/  @P0 LDC.64 R20, c[0x0][0x3a8] ;  /* 0x0000ea00ff140b82 */ /* 0x000e620000000a00 */
[----:B------:R-:W3:Y:S01]  /*4600*/  @P0 LDG.E R35, desc[UR36][R16.64+0x30] ;  /* 0x0000302410230981 */ /* 0x000ee2000c1e1900 */
[----:B----4-:R-:W-:Y:S01]  /*4610*/  @P1 FFMA R8, R33, R22, R8 ;  /* 0x0000001621081223 */ /* 0x010fe20000000008 */
[----:B0-----:R-:W-:Y:S02]  /*4620*/  @P2 IMAD.WIDE.U32 R24, R27, 0x4, R24 ;  /* 0x000000041b182825 */ /* 0x001fe400078e0018 */
[----:B------:R-:W4:Y:S03]  /*4630*/  @P2 LDG.E R33, desc[UR36][R16.64+0x10] ;  /* 0x0000102410212981 */ /* 0x000f26000c1e1900 */
[----:B------:R-:W0:Y:S01]  /*4640*/  @P3 LDC.64 R22, c[0x0][0x3a8] ;  /* 0x0000ea00ff163b82 */ /* 0x000e220000000a00 */
[----:B------:R-:W4:Y:S01]  /*4650*/  @P2 LDG.E R25, desc[UR36][R24.64] ;  /* 0x0000002418192981 */ /* 0x000f22000c1e1900 */
[----:B-1----:R-:W-:-:S06]  /*4660*/  @P0 IMAD.WIDE.U32 R20, R11, 0x4, R20 ;  /* 0x000000040b140825 */ /* 0x002fcc00078e0014 */
[----:B------:R-:W3:Y:S01]  /*4670*/  @P0 LDG.E R20, desc[UR36][R20.64] ;  /* 0x0000002414140981 */ /* 0x000ee2000c1e1900 */
[----:B0-----:R-:W-:-:S06]  /*4680*/  @P3 IMAD.WIDE.U32 R22, R26, 0x4, R22 ;  /* 0x000000041a163825 */ /* 0x001fcc00078e0016 */
[----:B------:R0:W2:Y:S01]  /*4690*/  @P3 LDG.E R23, desc[UR36][R22.64] ;  /* 0x0000002416173981 */ /* 0x0000a2000c1e1900 */
[----:B------:R-:W-:Y:S02]  /*46a0*/  IADD3 R32, PT, PT, R32, 0x8, RZ ;  /* 0x0000000820207810 */ /* 0x000fe40007ffe0ff */
[C---:B------:R-:W-:Y:S01]  /*46b0*/  IADD3 R31, P1, PT, R6.reuse, R31, RZ ;  /* 0x0000001f061f7210 */ /* 0x040fe20007f3e0ff */
[C---:B------:R-:W-:Y:S01]  /*46c0*/  IMAD.WIDE.U32 R18, R6.reuse, 0x4, R18 ;  /* 0x0000000406127825 */ /* 0x040fe200078e0012 */
[C---:B------:R-:W-:Y:S02]  /*46d0*/  IADD3 R29, PT, PT, R6.reuse, R29, RZ ;  /* 0x0000001d061d7210 */ /* 0x040fe40007ffe0ff */
[----:B------:R-:W-:Y:S01]  /*46e0*/  IADD3.X R10, PT, PT, RZ, R10, RZ, P1, !PT ;  /* 0x0000000aff0a7210 */ /* 0x000fe20000ffe4ff */
[C---:B------:R-:W-:Y:S01]  /*46f0*/  IMAD.IADD R9, R6.reuse, 0x1, R9 ;  /* 0x0000000106097824 */ /* 0x040fe200078e0209 */
[C---:B------:R-:W-:Y:S01]  /*4700*/  IADD3 R28, PT, PT, R6.reuse, R28, RZ ;  /* 0x0000001c061c7210 */ /* 0x040fe20007ffe0ff */
[C---:B------:R-:W-:Y:S01]  /*4710*/  IMAD.IADD R30, R6.reuse, 0x1, R30 ;  /* 0x00000001061e7824 */ /* 0x040fe200078e021e */
[C---:B------:R-:W-:Y:S01]  /*4720*/  IADD3 R26, PT, PT, R6.reuse, R26, RZ ;  /* 0x0000001a061a7210 */ /* 0x040fe20007ffe0ff */
[----:B------:R-:W-:-:S02]  /*4730*/  IMAD.IADD R27, R6, 0x1, R27 ;  /* 0x00000001061b7824 */ /* 0x000fc400078e021b */
[----:B------:R-:W-:Y:S02]  /*4740*/  IMAD.IADD R11, R6, 0x1, R11 ;  /* 0x00000001060b7824 */ /* 0x000fe400078e020b */
[----:B----4-:R-:W-:Y:S01]  /*4750*/  @P2 FFMA R8, R33, R25, R8 ;  /* 0x0000001921082223 */ /* 0x010fe20000000008 */
[----:B------:R-:W-:-:S05]  /*4760*/  IADD3 R33, P2, PT, R16, 0x80, RZ ;  /* 0x0000008010217810 */ /* 0x000fca0007f5e0ff */
[----:B0-----:R-:W-:Y:S02]  /*4770*/  IMAD.X R22, RZ, RZ, R17, P2 ;  /* 0x000000ffff167224 */ /* 0x001fe400010e0611 */
[----:B--2---:R-:W-:-:S04]  /*4780*/  @P3 FFMA R8, R37, R23, R8 ;  /* 0x0000001725083223 */ /* 0x004fc80000000008 */
[----:B---3--:R-:W-:Y:S01]  /*4790*/  @P0 FFMA R8, R35, R20, R8 ;  /* 0x0000001423080223 */ /* 0x008fe20000000008 */
[----:B------:R-:W-:-:S13]  /*47a0*/  ISETP.NE.AND P0, PT, R32, RZ, PT ;  /* 0x000000ff2000720c */ /* 0x000fda0003f05270 */
[----:B------:R-:W-:Y:S05]  /*47b0*/  @P0 BRA `(.L_x_24) ;  /* 0xfffffff800a40947 */ /* 0x000fea000383ffff */
[----:B------:R-:W-:Y:S05]  /*47c0*/  BSYNC.RECONVERGENT B1 ;  /* 0x0000000000017941 */ /* 0x000fea0003800200 */
.L_x_23:
[----:B------:R-:W-:-:S07]  /*47d0*/  MOV R20, R5 ;  /* 0x0000000500147202 */ /* 0x000fce0000000f00 */
.L_x_22:
[----:B------:R-:W0:Y:S02]  /*47e0*/  LDCU UR4, c[0x0][0x3c0] ;  /* 0x00007800ff0477ac */ /* 0x000e240008000800 */
[----:B0-----:R-:W-:-:S04]  /*47f0*/  ULOP3.LUT UR5, UR4, 0x7, URZ, 0xc0, !UPT ;  /* 0x0000000704057892 */ /* 0x001fc8000f8ec0ff */
[----:B------:R-:W-:-:S09]  /*4800*/  UISETP.NE.AND UP0, UPT, UR5, URZ, UPT ;  /* 0x000000ff0500728c */ /* 0x000fd2000bf05270 */
[----:B------:R-:W-:Y:S05]  /*4810*/  BRA.U !UP0, `(.L_x_25) ;  /* 0x0000000508807547 */ /* 0x000fea000b800000 */
[----:B------:R-:W-:Y:S02]  /*4820*/  ULOP3.LUT UR6, UR4, 0x3, URZ, 0xc0, !UPT ;  /* 0x0000000304067892 */ /* 0x000fe4000f8ec0ff */
[----:B------:R-:W-:Y:S02]  /*4830*/  UIADD3 UR4, UPT, UPT, UR5, -0x1, URZ ;  /* 0xffffffff05047890 */ /* 0x000fe4000fffe0ff */
[----:B------:R-:W-:Y:S02]  /*4840*/  UISETP.NE.AND UP1, UPT, UR6, URZ, UPT ;  /* 0x000000ff0600728c */ /* 0x000fe4000bf25270 */
[----:B------:R-:W-:-:S09]  /*4850*/  UISETP.GE.U32.AND UP0, UPT, UR4, 0x3, UPT ;  /* 0x000000030400788c */ /* 0x000fd2000bf06070 */
[----:B------:R-:W-:Y:S05]  /*4860*/  BRA.U !UP0, `(.L_x_26) ;  /* 0x0000000108b07547 */ /* 0x000fea000b800000 */
[----:B------:R-:W0:Y:S01]  /*4870*/  LDCU UR4, c[0x0][0x3c4] ;  /* 0x00007880ff0477ac */ /* 0x000e220008000800 */
[----:B------:R-:W1:Y:S01]  /*4880*/  LDC.64 R24, c[0x0][0x380] ;  /* 0x0000e000ff187b82 */ /* 0x000e620000000a00 */
[----:B0-----:R-:W-:-:S04]  /*4890*/  IMAD R33, R20, UR4, R7 ;  /* 0x0000000414217c24 */ /* 0x001fc8000f8e0207 */
[C---:B------:R-:W-:Y:S01]  /*48a0*/  VIADD R27, R33.reuse, UR4 ;  /* 0x00000004211b7c36 */ /* 0x040fe20008000000 */
[----:B------:R-:W-:-:S03]  /*48b0*/  IADD3 R10, P0, PT, R33, R14, RZ ;  /* 0x0000000e210a7210 */ /* 0x000fc60007f1e0ff */
[C---:B------:R-:W-:Y:S01]  /*48c0*/  VIADD R9, R27.reuse, UR4 ;  /* 0x000000041b097c36 */ /* 0x040fe20008000000 */
[-C--:B------:R-:W-:Y:S02]  /*48d0*/  IADD3.X R11, PT, PT, RZ, R15.reuse, RZ, P0, !PT ;  /* 0x0000000fff0b7210 */ /* 0x080fe400007fe4ff */
[-C--:B------:R-:W-:Y:S01]  /*48e0*/  IADD3 R16, P0, PT, R27, R14.reuse, RZ ;  /* 0x0000000e1b107210 */ /* 0x080fe20007f1e0ff */
[C---:B------:R-:W-:Y:S01]  /*48f0*/  VIADD R21, R9.reuse, UR4 ;  /* 0x0000000409157c36 */ /* 0x040fe20008000000 */
[-C--:B------:R-:W-:Y:S01]  /*4900*/  IADD3 R28, P1, PT, R9, R14.reuse, RZ ;  /* 0x0000000e091c7210 */ /* 0x080fe20007f3e0ff */
[----:B------:R-:W2:Y:S01]  /*4910*/  LDG.E.U8 R10, desc[UR36][R10.64] ;  /* 0x000000240a0a7981 */ /* 0x000ea2000c1e1100 */
[-C--:B------:R-:W-:Y:S02]  /*4920*/  IADD3.X R17, PT, PT, RZ, R15.reuse, RZ, P0, !PT ;  /* 0x0000000fff117210 */ /* 0x080fe400007fe4ff */
[----:B------:R-:W-:Y:S02]  /*4930*/  IADD3 R30, P0, PT, R21, R14, RZ ;  /* 0x0000000e151e7210 */ /* 0x000fe40007f1e0ff */
[----:B------:R-:W-:Y:S01]  /*4940*/  IADD3.X R29, PT, PT, RZ, R15, RZ, P1, !PT ;  /* 0x0000000fff1d7210 */ /* 0x000fe20000ffe4ff */
[----:B------:R-:W3:Y:S02]  /*4950*/  LDG.E.U8 R16, desc[UR36][R16.64] ;  /* 0x0000002410107981 */ /* 0x000ee4000c1e1100 */
[----:B------:R-:W-:-:S02]  /*4960*/  IMAD.X R31, RZ, RZ, R15, P0 ;  /* 0x000000ffff1f7224 */ /* 0x000fc400000e060f */
[----:B------:R-:W4:Y:S04]  /*4970*/  LDG.E.U8 R28, desc[UR36][R28.64] ;  /* 0x000000241c1c7981 */ /* 0x000f28000c1e1100 */
[----:B------:R-:W5:Y:S01]  /*4980*/  LDG.E.U8 R30, desc[UR36][R30.64] ;  /* 0x000000241e1e7981 */ /* 0x000f62000c1e1100 */
[----:B-1----:R-:W-:Y:S01]  /*4990*/  IMAD.WIDE.U32 R24, R20, 0x10, R24 ;  /* 0x0000001014187825 */ /* 0x002fe200078e0018 */
[----:B--2---:R-:W-:Y:S02]  /*49a0*/  ISETP.NE.AND P0, PT, R10, RZ, PT ;  /* 0x000000ff0a00720c */ /* 0x004fe40003f05270 */
[----:B---3--:R-:W-:Y:S02]  /*49b0*/  ISETP.NE.AND P1, PT, R16, RZ, PT ;  /* 0x000000ff1000720c */ /* 0x008fe40003f25270 */
[----:B----4-:R-:W-:-:S09]  /*49c0*/  ISETP.NE.AND P2, PT, R28, RZ, PT ;  /* 0x000000ff1c00720c */ /* 0x010fd20003f45270 */
[----:B------:R-:W0:Y:S01]  /*49d0*/  @P0 LDC.64 R22, c[0x0][0x3a8] ;  /* 0x0000ea00ff160b82 */ /* 0x000e220000000a00 */
[----:B-----5:R-:W-:-:S07]  /*49e0*/  ISETP.NE.AND P3, PT, R30, RZ, PT ;  /* 0x000000ff1e00720c */ /* 0x020fce0003f65270 */
[----:B------:R-:W1:Y:S06]  /*49f0*/  @P1 LDC.64 R10, c[0x0][0x3a8] ;  /* 0x0000ea00ff0a1b82 */ /* 0x000e6c0000000a00 */
[----:B------:R-:W2:Y:S02]  /*4a00*/  @P3 LDG.E R29, desc[UR36][R24.64+0x38] ;  /* 0x00003824181d3981 */ /* 0x000ea4000c1e1900 */
[----:B------:R-:W3:Y:S08]  /*4a10*/  @P2 LDC.64 R16, c[0x0][0x3a8] ;  /* 0x0000ea00ff102b82 */ /* 0x000ef00000000a00 */
[----:B------:R-:W4:Y:S01]  /*4a20*/  @P3 LDC.64 R18, c[0x0][0x3a8] ;  /* 0x0000ea00ff123b82 */ /* 0x000f220000000a00 */
[----:B0-----:R-:W-:-:S06]  /*4a30*/  @P0 IMAD.WIDE.U32 R22, R33, 0x4, R22 ;  /* 0x0000000421160825 */ /* 0x001fcc00078e0016 */
[----:B------:R-:W5:Y:S01]  /*4a40*/  @P0 LDG.E R22, desc[UR36][R22.64] ;  /* 0x0000002416160981 */ /* 0x000f62000c1e1900 */
[----:B-1----:R-:W-:-:S03]  /*4a50*/  @P1 IMAD.WIDE.U32 R10, R27, 0x4, R10 ;  /* 0x000000041b0a1825 */ /* 0x002fc600078e000a */
[----:B------:R-:W5:Y:S04]  /*4a60*/  @P0 LDG.E R27, desc[UR36][R24.64+0x8] ;  /* 0x00000824181b0981 */ /* 0x000f68000c1e1900 */
[----:B------:R-:W2:Y:S01]  /*4a70*/  @P1 LDG.E R10, desc[UR36][R10.64] ;  /* 0x000000240a0a1981 */ /* 0x000ea2000c1e1900 */
[----:B---3--:R-:W-:-:S03]  /*4a80*/  @P2 IMAD.WIDE.U32 R16, R9, 0x4, R16 ;  /* 0x0000000409102825 */ /* 0x008fc600078e0010 */
[----:B------:R-:W2:Y:S04]  /*4a90*/  @P1 LDG.E R9, desc[UR36][R24.64+0x18] ;  /* 0x0000182418091981 */ /* 0x000ea8000c1e1900 */
[----:B------:R-:W3:Y:S01]  /*4aa0*/  @P2 LDG.E R16, desc[UR36][R16.64] ;  /* 0x0000002410102981 */ /* 0x000ee2000c1e1900 */
[----:B----4-:R-:W-:-:S03]  /*4ab0*/  @P3 IMAD.WIDE.U32 R18, R21, 0x4, R18 ;  /* 0x0000000415123825 */ /* 0x010fc600078e0012 */
[----:B------:R-:W3:Y:S04]  /*4ac0*/  @P2 LDG.E R21, desc[UR36][R24.64+0x28] ;  /* 0x0000282418152981 */ /* 0x000ee8000c1e1900 */
[----:B------:R-:W4:Y:S01]  /*4ad0*/  @P3 LDG.E R18, desc[UR36][R18.64] ;  /* 0x0000002412123981 */ /* 0x000f22000c1e1900 */
[----:B------:R-:W-:Y:S01]  /*4ae0*/  IADD3 R20, PT, PT, R20, 0x4, RZ ;  /* 0x0000000414147810 */ /* 0x000fe20007ffe0ff */
[----:B-----5:R-:W-:-:S04]  /*4af0*/  @P0 FFMA R8, R27, R22, R8 ;  /* 0x000000161b080223 */ /* 0x020fc80000000008 */
[----:B--2---:R-:W-:-:S04]  /*4b00*/  @P1 FFMA R8, R9, R10, R8 ;  /* 0x0000000a09081223 */ /* 0x004fc80000000008 */
[----:B---3--:R-:W-:-:S04]  /*4b10*/  @P2 FFMA R8, R21, R16, R8 ;  /* 0x0000001015082223 */ /* 0x008fc80000000008 */
[----:B----4-:R-:W-:-:S07]  /*4b20*/  @P3 FFMA R8, R29, R18, R8 ;  /* 0x000000121d083223 */ /* 0x010fce0000000008 */
.L_x_26:
[----:B------:R-:W-:Y:S04]  /*4b30*/  BSSY.RECONVERGENT B1, `(.L_x_25) ;  /* 0x000002e000017945 */ /* 0x000fe80003800200 */
[----:B------:R-:W-:Y:S05]  /*4b40*/  BRA.U !UP1, `(.L_x_27) ;  /* 0x0000000109b07547 */ /* 0x000fea000b800000 */
[----:B------:R-:W0:Y:S01]  /*4b50*/  LDCU UR4, c[0x0][0x3c0] ;  /* 0x00007800ff0477ac */ /* 0x000e220008000800 */
[----:B------:R-:W-:Y:S02]  /*4b60*/  UISETP.NE.AND UP0, UPT, UR6, 0x1, UPT ;  /* 0x000000010600788c */ /* 0x000fe4000bf05270 */
[----:B0-----:R-:W-:-:S04]  /*4b70*/  ULOP3.LUT UR4, UR4, 0x1, URZ, 0xc0, !UPT ;  /* 0x0000000104047892 */ /* 0x001fc8000f8ec0ff */
[----:B------:R-:W-:-:S03]  /*4b80*/  UISETP.NE.U32.AND UP1, UPT, UR4, 0x1, UPT ;  /* 0x000000010400788c */ /* 0x000fc6000bf25070 */
[----:B------:R-:W-:Y:S08]  /*4b90*/  BRA.U !UP0, `(.L_x_28) ;  /* 0x0000000108607547 */ /* 0x000ff0000b800000 */
[----:B------:R-:W0:Y:S01]  /*4ba0*/  LDCU UR4, c[0x0][0x3c4] ;  /* 0x00007880ff0477ac */ /* 0x000e220008000800 */
[----:B------:R-:W1:Y:S01]  /*4bb0*/  LDC.64 R10, c[0x0][0x380] ;  /* 0x0000e000ff0a7b82 */ /* 0x000e620000000a00 */
[----:B0-----:R-:W-:-:S04]  /*4bc0*/  IMAD R9, R20, UR4, R7 ;  /* 0x0000000414097c24 */ /* 0x001fc8000f8e0207 */
[C---:B------:R-:W-:Y:S01]  /*4bd0*/  VIADD R21, R9.reuse, UR4 ;  /* 0x0000000409157c36 */ /* 0x040fe20008000000 */
[----:B------:R-:W-:-:S04]  /*4be0*/  IADD3 R22, P0, PT, R9, R14, RZ ;  /* 0x0000000e09167210 */ /* 0x000fc80007f1e0ff */
[----:B------:R-:W-:Y:S02]  /*4bf0*/  IADD3.X R23, PT, PT, RZ, R15, RZ, P0, !PT ;  /* 0x0000000fff177210 */ /* 0x000fe400007fe4ff */
[----:B------:R-:W-:-:S03]  /*4c00*/  IADD3 R24, P0, PT, R21, R14, RZ ;  /* 0x0000000e15187210 */ /* 0x000fc60007f1e0ff */
[----:B------:R-:W2:Y:S02]  /*4c10*/  LDG.E.U8 R22, desc[UR36][R22.64] ;  /* 0x0000002416167981 */ /* 0x000ea4000c1e1100 */
[----:B------:R-:W-:-:S05]  /*4c20*/  IMAD.X R25, RZ, RZ, R15, P0 ;  /* 0x000000ffff197224 */ /* 0x000fca00000e060f */
[----:B------:R-:W3:Y:S01]  /*4c30*/  LDG.E.U8 R24, desc[UR36][R24.64] ;  /* 0x0000002418187981 */ /* 0x000ee2000c1e1100 */
[----:B-1----:R-:W-:Y:S01]  /*4c40*/  IMAD.WIDE.U32 R10, R20, 0x10, R10 ;  /* 0x00000010140a7825 */ /* 0x002fe200078e000a */
[----:B--2---:R-:W-:Y:S02]  /*4c50*/  ISETP.NE.AND P0, PT, R22, RZ, PT ;  /* 0x000000ff1600720c */ /* 0x004fe40003f05270 */
[----:B---3--:R-:W-:-:S11]  /*4c60*/  ISETP.NE.AND P1, PT, R24, RZ, PT ;  /* 0x000000ff1800720c */ /* 0x008fd60003f25270 */
[----:B------:R-:W0:Y:S08]  /*4c70*/  @P0 LDC.64 R18, c[0x0][0x3a8] ;  /* 0x0000ea00ff120b82 */ /* 0x000e300000000a00 */
[----:B------:R-:W1:Y:S01]  /*4c80*/  @P1 LDC.64 R16, c[0x0][0x3a8] ;  /* 0x0000ea00ff101b82 */ /* 0x000e620000000a00 */
[----:B0-----:R-:W-:Y:S02]  /*4c90*/  @P0 IMAD.WIDE.U32 R18, R9, 0x4, R18 ;  /* 0x0000000409120825 */ /* 0x001fe400078e0012 */
[----:B------:R-:W2:Y:S04]  /*4ca0*/  @P0 LDG.E R9, desc[UR36][R10.64+0x8] ;  /* 0x000008240a090981 */ /* 0x000ea8000c1e1900 */
[----:B------:R-:W2:Y:S01]  /*4cb0*/  @P0 LDG.E R18, desc[UR36][R18.64] ;  /* 0x0000002412120981 */ /* 0x000ea2000c1e1900 */
[----:B-1----:R-:W-:-:S03]  /*4cc0*/  @P1 IMAD.WIDE.U32 R16, R21, 0x4, R16 ;  /* 0x0000000415101825 */ /* 0x002fc600078e0010 */
[----:B------:R-:W3:Y:S04]  /*4cd0*/  @P1 LDG.E R21, desc[UR36][R10.64+0x18] ;  /* 0x000018240a151981 */ /* 0x000ee8000c1e1900 */
[----:B------:R-:W3:Y:S01]  /*4ce0*/  @P1 LDG.E R16, desc[UR36][R16.64] ;  /* 0x0000002410101981 */ /* 0x000ee2000c1e1900 */
[----:B------:R-:W-:Y:S01]  /*4cf0*/  IADD3 R20, PT, PT, R20, 0x2, RZ ;  /* 0x0000000214147810 */ /* 0x000fe20007ffe0ff */
[----:B--2---:R-:W-:-:S04]  /*4d00*/  @P0 FFMA R8, R9, R18, R8 ;  /* 0x0000001209080223 */ /* 0x004fc80000000008 */
[----:B---3--:R-:W-:-:S07]  /*4d10*/  @P1 FFMA R8, R21, R16, R8 ;  /* 0x0000001015081223 */ /* 0x008fce0000000008 */
.L_x_28:
[----:B------:R-:W-:Y:S05]  /*4d20*/  BRA.U UP1, `(.L_x_27) ;  /* 0x0000000101387547 */ /* 0x000fea000b800000 */
[----:B------:R-:W0:Y:S02]  /*4d30*/  LDCU UR4, c[0x0][0x3c4] ;  /* 0x00007880ff0477ac */ /* 0x000e240008000800 */
[----:B0-----:R-:W-:-:S05]  /*4d40*/  IMAD R9, R20, UR4, R7 ;  /* 0x0000000414097c24 */ /* 0x001fca000f8e0207 */
[----:B------:R-:W-:-:S05]  /*4d50*/  IADD3 R14, P0, PT, R9, R14, RZ ;  /* 0x0000000e090e7210 */ /* 0x000fca0007f1e0ff */
[----:B------:R-:W-:-:S05]  /*4d60*/  IMAD.X R15, RZ, RZ, R15, P0 ;  /* 0x000000ffff0f7224 */ /* 0x000fca00000e060f */
[----:B------:R-:W2:Y:S02]  /*4d70*/  LDG.E.U8 R14, desc[UR36][R14.64] ;  /* 0x000000240e0e7981 */ /* 0x000ea4000c1e1100 */
[----:B--2---:R-:W-:-:S13]  /*4d80*/  ISETP.NE.AND P0, PT, R14, RZ, PT ;  /* 0x000000ff0e00720c */ /* 0x004fda0003f05270 */
[----:B------:R-:W-:Y:S05]  /*4d90*/  @!P0 BRA `(.L_x_27) ;  /* 0x00000000001c8947 */ /* 0x000fea0003800000 */
[----:B------:R-:W0:Y:S08]  /*4da0*/  LDC.64 R10, c[0x0][0x380] ;  /* 0x0000e000ff0a7b82 */ /* 0x000e300000000a00 */
[----:B------:R-:W1:Y:S01]  /*4db0*/  LDC.64 R14, c[0x0][0x3a8] ;  /* 0x0000ea00ff0e7b82 */ /* 0x000e620000000a00 */
[----:B0-----:R-:W-:-:S06]  /*4dc0*/  IMAD.WIDE.U32 R10, R20, 0x10, R10 ;  /* 0x00000010140a7825 */ /* 0x001fcc00078e000a */
[----:B------:R-:W2:Y:S01]  /*4dd0*/  LDG.E R11, desc[UR36][R10.64+0x8] ;  /* 0x000008240a0b7981 */ /* 0x000ea2000c1e1900 */
[----:B-1----:R-:W-:-:S06]  /*4de0*/  IMAD.WIDE.U32 R14, R9, 0x4, R14 ;  /* 0x00000004090e7825 */ /* 0x002fcc00078e000e */
[----:B------:R-:W2:Y:S02]  /*4df0*/  LDG.E R14, desc[UR36][R14.64] ;  /* 0x000000240e0e7981 */ /* 0x000ea4000c1e1900 */
[----:B--2---:R-:W-:-:S07]  /*4e00*/  FFMA R8, R11, R14, R8 ;  /* 0x0000000e0b087223 */ /* 0x004fce0000000008 */
.L_x_27:
[----:B------:R-:W-:Y:S05]  /*4e10*/  BSYNC.RECONVERGENT B1 ;  /* 0x0000000000017941 */ /* 0x000fea0003800200 */
.L_x_25:
[----:B------:R-:W0:Y:S01]  /*4e20*/  MUFU.RCP R9, R8 ;  /* 0x0000000800097308 */ /* 0x000e220000001000 */
[----:B------:R-:W-:Y:S07]  /*4e30*/  BSSY.RECONVERGENT B5, `(.L_x_29) ;  /* 0x000000b000057945 */ /* 0x000fee0003800200 */
[----:B------:R-:W1:Y:S01]  /*4e40*/  FCHK P0, R0, R8 ;  /* 0x0000000800007302 */ /* 0x000e620000000000 */
[----:B0-----:R-:W-:-:S04]  /*4e50*/  FFMA R10, R9, -R8, 1 ;  /* 0x3f800000090a7423 */ /* 0x001fc80000000808 */
[----:B------:R-:W-:-:S04]  /*4e60*/  FFMA R9, R9, R10, R9 ;  /* 0x0000000a09097223 */ /* 0x000fc80000000009 */
[----:B------:R-:W-:-:S04]  /*4e70*/  FFMA R11, R0, R9, RZ ;  /* 0x00000009000b7223 */ /* 0x000fc800000000ff */
[----:B------:R-:W-:-:S04]  /*4e80*/  FFMA R10, R11, -R8, R0 ;  /* 0x800000080b0a7223 */ /* 0x000fc80000000000 */
[----:B------:R-:W-:Y:S01]  /*4e90*/  FFMA R9, R9, R10, R11 ;  /* 0x0000000a09097223 */ /* 0x000fe2000000000b */
[----:B-1----:R-:W-:Y:S06]  /*4ea0*/  @!P0 BRA `(.L_x_30) ;  /* 0x00000000000c8947 */ /* 0x002fec0003800000 */
[----:B------:R-:W-:-:S07]  /*4eb0*/  MOV R16, 0x4ed0 ;  /* 0x00004ed000107802 */ /* 0x000fce0000000f00 */
[----:B------:R-:W-:Y:S05]  /*4ec0*/  CALL.REL.NOINC `($__internal_0_$__cuda_sm3x_div_rn_noftz_f32_slowpath) ;  /* 0x0000001800147944 */ /* 0x000fea0003c00000 */
[----:B------:R-:W-:-:S07]  /*4ed0*/  MOV R9, R0 ;  /* 0x0000000000097202 */ /* 0x000fce0000000f00 */
.L_x_30:
[----:B------:R-:W-:Y:S05]  /*4ee0*/  BSYNC.RECONVERGENT B5 ;  /* 0x0000000000057941 */ /* 0x000fea0003800200 */
.L_x_29:
[----:B------:R-:W-:-:S07]  /*4ef0*/  FADD R4, R4, R9 ;  /* 0x0000000904047221 */ /* 0x000fce0000000000 */
.L_x_21:
[----:B------:R-:W-:Y:S05]  /*4f00*/  BSYNC.RECONVERGENT B4 ;  /* 0x0000000000047941 */ /* 0x000fea0003800200 */
.L_x_20:
[----:B------:R-:W0:Y:S01]  /*4f10*/  LDCU UR4, c[0x0][0x3c4] ;  /* 0x00007880ff0477ac */ /* 0x000e220008000800 */
[----:B------:R-:W-:-:S05]  /*4f20*/  VIADD R7, R7, 0x1 ;  /* 0x0000000107077836 */ /* 0x000fca0000000000 */
[----:B0-----:R-:W-:-:S13]  /*4f30*/  ISETP.NE.AND P0, PT, R7, UR4, PT ;  /* 0x0000000407007c0c */ /* 0x001fda000bf05270 */
[----:B------:R-:W-:Y:S05]  /*4f40*/  @P0 BRA `(.L_x_31) ;  /* 0xffffffe800e40947 */ /* 0x000fea000383ffff */
[----:B------:R-:W-:Y:S05]  /*4f50*/  BSYNC.RECONVERGENT B3 ;  /* 0x0000000000037941 */ /* 0x000fea0003800200 */
.L_x_19:
[----:B------:R-:W-:Y:S05]  /*4f60*/  BRA `(.L_x_32) ;  /* 0x0000000800a47947 */ /* 0x000fea0003800000 */
.L_x_18:
[C---:B------:R-:W-:Y:S01]  /*4f70*/  IADD3 R4, PT, PT, R0.reuse, -0x1, RZ ;  /* 0xffffffff00047810 */ /* 0x040fe20007ffe0ff */
[----:B------:R-:W-:Y:S01]  /*4f80*/  HFMA2 R15, -RZ, RZ, 0, 0 ;  /* 0x00000000ff0f7431 */ /* 0x000fe200000001ff */
[----:B------:R-:W-:Y:S02]  /*4f90*/  LOP3.LUT R14, R0, 0x3, RZ, 0xc0, !PT ;  /* 0x00000003000e7812 */ /* 0x000fe400078ec0ff */
[----:B------:R-:W-:Y:S01]  /*4fa0*/  ISETP.GE.U32.AND P0, PT, R4, 0x3, PT ;  /* 0x000000030400780c */ /* 0x000fe20003f06070 */
[----:B------:R-:W-:-:S12]  /*4fb0*/  IMAD.MOV.U32 R4, RZ, RZ, RZ ;  /* 0x000000ffff047224 */ /* 0x000fd800078e00ff */
[----:B------:R-:W-:Y:S05]  /*4fc0*/  @!P0 BRA `(.L_x_33) ;  /* 0x0000000400f08947 */ /* 0x000fea0003800000 */
[----:B------:R-:W0:Y:S01]  /*4fd0*/  LDC.64 R6, c[0x0][0x3a8] ;  /* 0x0000ea00ff067b82 */ /* 0x000e220000000a00 */
[----:B------:R-:W-:Y:S01]  /*4fe0*/  BSSY.RECONVERGENT B3, `(.L_x_33) ;  /* 0x000007a000037945 */ /* 0x000fe20003800200 */
[----:B------:R-:W-:Y:S01]  /*4ff0*/  LOP3.LUT R15, R0, 0x7ffffffc, RZ, 0xc0, !PT ;  /* 0x7ffffffc000f7812 */ /* 0x000fe200078ec0ff */
[----:B------:R-:W-:Y:S01]  /*5000*/  IMAD.MOV.U32 R4, RZ, RZ, RZ ;  /* 0x000000ffff047224 */ /* 0x000fe200078e00ff */
[----:B------:R-:W-:-:S04]  /*5010*/  MOV R19, RZ ;  /* 0x000000ff00137202 */ /* 0x000fc80000000f00 */
[----:B------:R-:W1:Y:S03]  /*5020*/  LDC.64 R10, c[0x0][0x390] ;  /* 0x0000e400ff0a7b82 */ /* 0x000e660000000a00 */
.L_x_50:
[----:B------:R-:W2:Y:S01]  /*5030*/  LDCU UR4, c[0x0][0x3c4] ;  /* 0x00007880ff0477ac */ /* 0x000ea20008000800 */
[----:B------:R-:W3:Y:S01]  /*5040*/  LDCU.64 UR6, c[0x0][0x3b0] ;  /* 0x00007600ff0677ac */ /* 0x000ee20008000a00 */
[----:B--2---:R-:W-:-:S05]  /*5050*/  IMAD R23, R2, UR4, R19 ;  /* 0x0000000402177c24 */ /* 0x004fca000f8e0213 */
[----:B---3--:R-:W-:-:S05]  /*5060*/  IADD3 R8, P0, PT, R23, UR6, RZ ;  /* 0x0000000617087c10 */ /* 0x008fca000ff1e0ff */
[----:B------:R-:W-:-:S05]  /*5070*/  IMAD.X R9, RZ, RZ, UR7, P0 ;  /* 0x00000007ff097e24 */ /* 0x000fca00080e06ff */
[----:B------:R-:W2:Y:S01]  /*5080*/  LDG.E.U8 R8, desc[UR36][R8.64] ;  /* 0x0000002408087981 */ /* 0x000ea2000c1e1100 */
[C---:B-1----:R-:W-:Y:S01]  /*5090*/  IMAD.WIDE.U32 R12, R19.reuse, 0xc, R10 ;  /* 0x0000000c130c7825 */ /* 0x042fe200078e000a */
[----:B------:R-:W-:Y:S01]  /*50a0*/  IADD3 R19, PT, PT, R19, 0x4, RZ ;  /* 0x0000000413137810 */ /* 0x000fe20007ffe0ff */
[----:B------:R-:W-:Y:S03]  /*50b0*/  BSSY.RECONVERGENT B4, `(.L_x_34) ;  /* 0x0000017000047945 */ /* 0x000fe60003800200 */
[----:B------:R-:W-:Y:S02]  /*50c0*/  ISETP.NE.AND P2, PT, R19, R15, PT ;  /* 0x0000000f1300720c */ /* 0x000fe40003f45270 */
[----:B--2---:R-:W-:-:S13]  /*50d0*/  ISETP.NE.AND P0, PT, R8, RZ, PT ;  /* 0x000000ff0800720c */ /* 0x004fda0003f05270 */
[----:B------:R-:W-:Y:S05]  /*50e0*/  @!P0 BRA `(.L_x_35) ;  /* 0x00000000004c8947 */ /* 0x000fea0003800000 */
[----:B0-----:R-:W-:Y:S01]  /*50f0*/  IMAD.WIDE.U32 R8, R23, 0x4, R6 ;  /* 0x0000000417087825 */ /* 0x001fe200078e0006 */
[----:B------:R-:W2:Y:S05]  /*5100*/  LDG.E R0, desc[UR36][R12.64+0x4] ;  /* 0x000004240c007981 */ /* 0x000eaa000c1e1900 */
[----:B------:R-:W2:Y:S01]  /*5110*/  LDG.E R9, desc[UR36][R8.64] ;  /* 0x0000002408097981 */ /* 0x000ea2000c1e1900 */
[----:B------:R-:W-:Y:S01]  /*5120*/  IMAD.MOV.U32 R16, RZ, RZ, 0x7f800000 ;  /* 0x7f800000ff107424 */ /* 0x000fe200078e00ff */
[----:B------:R-:W-:Y:S03]  /*5130*/  BSSY.RECONVERGENT B5, `(.L_x_36) ;  /* 0x000000d000057945 */ /* 0x000fe60003800200 */
[----:B------:R-:W-:-:S04]  /*5140*/  FFMA R5, -RZ, R16, 1 ;  /* 0x3f800000ff057423 */ /* 0x000fc80000000110 */
[----:B------:R-:W-:Y:S01]  /*5150*/  FFMA R5, R5, R16, +INF ;  /* 0x7f80000005057423 */ /* 0x000fe20000000010 */
[----:B--2---:R-:W-:-:S04]  /*5160*/  FMUL R0, R0, R9 ;  /* 0x0000000900007220 */ /* 0x004fc80000400000 */
[----:B------:R-:W0:Y:S01]  /*5170*/  FCHK P0, R0, RZ ;  /* 0x000000ff00007302 */ /* 0x000e220000000000 */
[----:B------:R-:W-:-:S04]  /*5180*/  FFMA R16, R0, R5, RZ ;  /* 0x0000000500107223 */ /* 0x000fc800000000ff */
[----:B------:R-:W-:-:S04]  /*5190*/  FFMA R17, -RZ, R16, R0 ;  /* 0x00000010ff117223 */ /* 0x000fc80000000100 */
[----:B------:R-:W-:Y:S01]  /*51a0*/  FFMA R5, R5, R17, R16 ;  /* 0x0000001105057223 */ /* 0x000fe20000000010 */
[----:B0-----:R-:W-:Y:S06]  /*51b0*/  @!P0 BRA `(.L_x_37) ;  /* 0x0000000000108947 */ /* 0x001fec0003800000 */
[----:B------:R-:W-:Y:S02]  /*51c0*/  MOV R8, RZ ;  /* 0x000000ff00087202 */ /* 0x000fe40000000f00 */
[----:B------:R-:W-:-:S07]  /*51d0*/  MOV R16, 0x51f0 ;  /* 0x000051f000107802 */ /* 0x000fce0000000f00 */
[----:B------:R-:W-:Y:S05]  /*51e0*/  CALL.REL.NOINC `($__internal_0_$__cuda_sm3x_div_rn_noftz_f32_slowpath) ;  /* 0x00000014004c7944 */ /* 0x000fea0003c00000 */
[----:B------:R-:W-:-:S07]  /*51f0*/  IMAD.MOV.U32 R5, RZ, RZ, R0 ;  /* 0x000000ffff057224 */ /* 0x000fce00078e0000 */
.L_x_37:
[----:B------:R-:W-:Y:S05]  /*5200*/  BSYNC.RECONVERGENT B5 ;  /* 0x0000000000057941 */ /* 0x000fea0003800200 */
.L_x_36:
[----:B------:R-:W-:-:S07]  /*5210*/  FADD R4, R4, R5 ;  /* 0x0000000504047221 */ /* 0x000fce0000000000 */
.L_x_35:
[----:B------:R-:W-:Y:S05]  /*5220*/  BSYNC.RECONVERGENT B4 ;  /* 0x0000000000047941 */ /* 0x000fea0003800200 */
.L_x_34:
[----:B------:R-:W1:Y:S01]  /*5230*/  LDCU.64 UR4, c[0x0][0x3b0] ;  /* 0x00007600ff0477ac */ /* 0x000e620008000a00 */
[----:B------:R-:W-:-:S04]  /*5240*/  IADD3 R5, PT, PT, R23, 0x1, RZ ;  /* 0x0000000117057810 */ /* 0x000fc80007ffe0ff */
[----:B-1----:R-:W-:-:S05]  /*5250*/  IADD3 R8, P0, PT, R5, UR4, RZ ;  /* 0x0000000405087c10 */ /* 0x002fca000ff1e0ff */
[----:B------:R-:W-:-:S05]  /*5260*/  IMAD.X R9, RZ, RZ, UR5, P0 ;  /* 0x00000005ff097e24 */ /* 0x000fca00080e06ff */
[----:B------:R-:W2:Y:S01]  /*5270*/  LDG.E.U8 R8, desc[UR36][R8.64] ;  /* 0x0000002408087981 */ /* 0x000ea2000c1e1100 */
[----:B------:R-:W-:Y:S01]  /*5280*/  BSSY.RECONVERGENT B4, `(.L_x_38) ;  /* 0x0000016000047945 */ /* 0x000fe20003800200 */
[----:B--2---:R-:W-:-:S13]  /*5290*/  ISETP.NE.AND P0, PT, R8, RZ, PT ;  /* 0x000000ff0800720c */ /* 0x004fda0003f05270 */
[----:B------:R-:W-:Y:S05]  /*52a0*/  @!P0 BRA `(.L_x_39) ;  /* 0x00000000004c8947 */ /* 0x000fea0003800000 */
[----:B0-----:R-:W-:Y:S01]  /*52b0*/  IMAD.WIDE.U32 R8, R5, 0x4, R6 ;  /* 0x0000000405087825 */ /* 0x001fe200078e0006 */
[----:B------:R-:W2:Y:S05]  /*52c0*/  LDG.E R0, desc[UR36][R12.64+0x10] ;  /* 0x000010240c007981 */ /* 0x000eaa000c1e1900 */
[----:B------:R-:W2:Y:S01]  /*52d0*/  LDG.E R9, desc[UR36][R8.64] ;  /* 0x0000002408097981 */ /* 0x000ea2000c1e1900 */
[----:B------:R-:W-:Y:S01]  /*52e0*/  MOV R5, 0x7f800000 ;  /* 0x7f80000000057802 */ /* 0x000fe20000000f00 */
[----:B------:R-:W-:Y:S04]  /*52f0*/  BSSY.RECONVERGENT B5, `(.L_x_40) ;  /* 0x000000d000057945 */ /* 0x000fe80003800200 */
        /* <DEDUP_REMOVED lines=8> */
[----:B------:R-:W-:Y:S01]  /*5380*/  IMAD.MOV.U32 R8, RZ, RZ, RZ ;  /* 0x000000ffff087224 */ /* 0x000fe200078e00ff */
[----:B------:R-:W-:-:S07]  /*5390*/  MOV R16, 0x53b0 ;  /* 0x000053b000107802 */ /* 0x000fce0000000f00 */
[----:B------:R-:W-:Y:S05]  /*53a0*/  CALL.REL.NOINC `($__internal_0_$__cuda_sm3x_div_rn_noftz_f32_slowpath) ;  /* 0x0000001000dc7944 */ /* 0x000fea0003c00000 */
[----:B------:R-:W-:-:S07]  /*53b0*/  MOV R5, R0 ;  /* 0x0000000000057202 */ /* 0x000fce0000000f00 */
.L_x_41:
[----:B------:R-:W-:Y:S05]  /*53c0*/  BSYNC.RECONVERGENT B5 ;  /* 0x0000000000057941 */ /* 0x000fea0003800200 */
.L_x_40:
[----:B------:R-:W-:-:S07]  /*53d0*/  FADD R4, R4, R5 ;  /* 0x0000000504047221 */ /* 0x000fce0000000000 */
.L_x_39:
[----:B------:R-:W-:Y:S05]  /*53e0*/  BSYNC.RECONVERGENT B4 ;  /* 0x0000000000047941 */ /* 0x000fea0003800200 */
.L_x_38:
[----:B------:R-:W1:Y:S01]  /*53f0*/  LDCU.64 UR4, c[0x0][0x3b0] ;  /* 0x00007600ff0477ac */ /* 0x000e620008000a00 */
[----:B------:R-:W-:-:S05]  /*5400*/  VIADD R5, R23, 0x2 ;  /* 0x0000000217057836 */ /* 0x000fca0000000000 */
[----:B-1----:R-:W-:-:S04]  /*5410*/  IADD3 R8, P0, PT, R5, UR4, RZ ;  /* 0x0000000405087c10 */ /* 0x002fc8000ff1e0ff */
[----:B------:R-:W-:-:S05]  /*5420*/  IADD3.X R9, PT, PT, RZ, UR5, RZ, P0, !PT ;  /* 0x00000005ff097c10 */ /* 0x000fca00087fe4ff */
[----:B------:R-:W2:Y:S01]  /*5430*/  LDG.E.U8 R8, desc[UR36][R8.64] ;  /* 0x0000002408087981 */ /* 0x000ea2000c1e1100 */
[----:B------:R-:W-:Y:S01]  /*5440*/  BSSY.RECONVERGENT B4, `(.L_x_42) ;  /* 0x0000016000047945 */ /* 0x000fe20003800200 */
        /* <DEDUP_REMOVED lines=15> */
[----:B------:R-:W-:Y:S01]  /*5540*/  HFMA2 R8, -RZ, RZ, 0, 0 ;  /* 0x00000000ff087431 */ /* 0x000fe200000001ff */
[----:B------:R-:W-:-:S07]  /*5550*/  MOV R16, 0x5570 ;  /* 0x0000557000107802 */ /* 0x000fce0000000f00 */
[----:B------:R-:W-:Y:S05]  /*5560*/  CALL.REL.NOINC `($__internal_0_$__cuda_sm3x_div_rn_noftz_f32_slowpath) ;  /* 0x00000010006c7944 */ /* 0x000fea0003c00000 */
[----:B------:R-:W-:-:S07]  /*5570*/  IMAD.MOV.U32 R5, RZ, RZ, R0 ;  /* 0x000000ffff057224 */ /* 0x000fce00078e0000 */
.L_x_45:
[----:B------:R-:W-:Y:S05]  /*5580*/  BSYNC.RECONVERGENT B5 ;  /* 0x0000000000057941 */ /* 0x000fea0003800200 */
.L_x_44:
[----:B------:R-:W-:-:S07]  /*5590*/  FADD R4, R4, R5 ;  /* 0x0000000504047221 */ /* 0x000fce0000000000 */
.L_x_43:
[----:B------:R-:W-:Y:S05]  /*55a0*/  BSYNC.RECONVERGENT B4 ;  /* 0x0000000000047941 */ /* 0x000fea0003800200 */
.L_x_42:
        /* <DEDUP_REMOVED lines=25> */
.L_x_49:
[----:B------:R-:W-:Y:S05]  /*5740*/  BSYNC.RECONVERGENT B5 ;  /* 0x0000000000057941 */ /* 0x000fea0003800200 */
.L_x_48:
[----:B------:R-:W-:-:S07]  /*5750*/  FADD R4, R4, R5 ;  /* 0x0000000504047221 */ /* 0x000fce0000000000 */
.L_x_47:
[----:B------:R-:W-:Y:S05]  /*5760*/  BSYNC.RECONVERGENT B4 ;  /* 0x0000000000047941 */ /* 0x000fea0003800200 */
.L_x_46:
[----:B------:R-:W-:Y:S05]  /*5770*/  @P2 BRA `(.L_x_50) ;  /* 0xfffffff8002c2947 */ /* 0x000fea000383ffff */
[----:B------:R-:W-:Y:S05]  /*5780*/  BSYNC.RECONVERGENT B3 ;  /* 0x0000000000037941 */ /* 0x000fea0003800200 */
.L_x_33:
[----:B------:R-:W-:-:S13]  /*5790*/  ISETP.NE.AND P0, PT, R14, RZ, PT ;  /* 0x000000ff0e00720c */ /* 0x000fda0003f05270 */
[----:B------:R-:W-:Y:S05]  /*57a0*/  @!P0 BRA `(.L_x_32) ;  /* 0x0000000000948947 */ /* 0x000fea0003800000 */
[----:B------:R-:W1:Y:S01]  /*57b0*/  LDC.64 R10, c[0x0][0x3a8] ;  /* 0x0000ea00ff0a7b82 */ /* 0x000e620000000a00 */
[----:B------:R-:W-:-:S07]  /*57c0*/  IMAD.MOV.U32 R13, RZ, RZ, RZ ;  /* 0x000000ffff0d7224 */ /* 0x000fce00078e00ff */
[----:B0-----:R-:W0:Y:S02]  /*57d0*/  LDC.64 R6, c[0x0][0x390] ;  /* 0x0000e400ff067b82 */ /* 0x001e240000000a00 */
.L_x_55:
[----:B------:R-:W2:Y:S01]  /*57e0*/  LDCU UR4, c[0x0][0x3c4] ;  /* 0x00007880ff0477ac */ /* 0x000ea20008000800 */
[----:B------:R-:W3:Y:S01]  /*57f0*/  LDCU.64 UR6, c[0x0][0x3b0] ;  /* 0x00007600ff0677ac */ /* 0x000ee20008000a00 */
[----:B--2---:R-:W-:-:S05]  /*5800*/  IMAD R17, R2, UR4, R15 ;  /* 0x0000000402117c24 */ /* 0x004fca000f8e020f */
[----:B---3--:R-:W-:-:S04]  /*5810*/  IADD3 R8, P0, PT, R17, UR6, RZ ;  /* 0x0000000611087c10 */ /* 0x008fc8000ff1e0ff */
[----:B------:R-:W-:-:S05]  /*5820*/  IADD3.X R9, PT, PT, RZ, UR7, RZ, P0, !PT ;  /* 0x00000007ff097c10 */ /* 0x000fca00087fe4ff */
[----:B------:R-:W2:Y:S01]  /*5830*/  LDG.E.U8 R8, desc[UR36][R8.64] ;  /* 0x0000002408087981 */ /* 0x000ea2000c1e1100 */
[----:B------:R-:W-:Y:S01]  /*5840*/  VIADD R13, R13, 0x1 ;  /* 0x000000010d0d7836 */ /* 0x000fe20000000000 */
[----:B------:R-:W-:Y:S04]  /*5850*/  BSSY.RECONVERGENT B3, `(.L_x_51) ;  /* 0x0000018000037945 */ /* 0x000fe80003800200 */
[----:B------:R-:W-:Y:S02]  /*5860*/  ISETP.NE.AND P2, PT, R13, R14, PT ;  /* 0x0000000e0d00720c */ /* 0x000fe40003f45270 */
[----:B--2---:R-:W-:-:S13]  /*5870*/  ISETP.NE.AND P0, PT, R8, RZ, PT ;  /* 0x000000ff0800720c */ /* 0x004fda0003f05270 */
[----:B------:R-:W-:Y:S05]  /*5880*/  @!P0 BRA `(.L_x_52) ;  /* 0x0000000000508947 */ /* 0x000fea0003800000 */
[----:B-1----:R-:W-:-:S04]  /*5890*/  IMAD.WIDE.U32 R16, R17, 0x4, R10 ;  /* 0x0000000411107825 */ /* 0x002fc800078e000a */
[----:B0-----:R-:W-:Y:S02]  /*58a0*/  IMAD.WIDE.U32 R8, R15, 0xc, R6 ;  /* 0x0000000c0f087825 */ /* 0x001fe400078e0006 */
[----:B------:R-:W2:Y:S04]  /*58b0*/  LDG.E R17, desc[UR36][R16.64] ;  /* 0x0000002410117981 */ /* 0x000ea8000c1e1900 */
        /* <DEDUP_REMOVED lines=15> */
.L_x_54:
[----:B------:R-:W-:Y:S05]  /*59b0*/  BSYNC.RECONVERGENT B4 ;  /* 0x0000000000047941 */ /* 0x000fea0003800200 */
.L_x_53:
[----:B------:R-:W-:-:S07]  /*59c0*/  FADD R4, R4, R5 ;  /* 0x0000000504047221 */ /* 0x000fce0000000000 */
.L_x_52:
[----:B------:R-:W-:Y:S05]  /*59d0*/  BSYNC.RECONVERGENT B3 ;  /* 0x0000000000037941 */ /* 0x000fea0003800200 */
.L_x_51:
[----:B------:R-:W-:Y:S01]  /*59e0*/  VIADD R15, R15, 0x1 ;  /* 0x000000010f0f7836 */ /* 0x000fe20000000000 */
[----:B------:R-:W-:Y:S06]  /*59f0*/  @P2 BRA `(.L_x_55) ;  /* 0xfffffffc00782947 */ /* 0x000fec000383ffff */
.L_x_32:
[----:B------:R-:W-:Y:S05]  /*5a00*/  BSYNC.RECONVERGENT B0 ;  /* 0x0000000000007941 */ /* 0x000fea0003800200 */
.L_x_17:
[----:B0-----:R-:W1:Y:S08]  /*5a10*/  LDC.64 R6, c[0x0][0x3a0] ;  /* 0x0000e800ff067b82 */ /* 0x001e700000000a00 */
[----:B------:R-:W0:Y:S08]  /*5a20*/  LDC.64 R8, c[0x0][0x398] ;  /* 0x0000e600ff087b82 */ /* 0x000e300000000a00 */
[----:B------:R-:W2:Y:S01]  /*5a30*/  LDC R12, c[0x0][0x3c0] ;  /* 0x0000f000ff0c7b82 */ /* 0x000ea20000000800 */
[----:B-1----:R-:W-:-:S06]  /*5a40*/  IMAD.WIDE.U32 R10, R2, 0x4, R6 ;  /* 0x00000004020a7825 */ /* 0x002fcc00078e0006 */
[----:B------:R-:W3:Y:S04]  /*5a50*/  LDG.E R11, desc[UR36][R10.64] ;  /* 0x000000240a0b7981 */ /* 0x000ee8000c1e1900 */
[----:B0-----:R-:W3:Y:S01]  /*5a60*/  LDG.E R0, desc[UR36][R8.64] ;  /* 0x0000002408007981 */ /* 0x001ee2000c1e1900 */
[----:B--2---:R-:W-:Y:S02]  /*5a70*/  ISETP.GE.AND P0, PT, R12, 0x1, PT ;  /* 0x000000010c00780c */ /* 0x004fe40003f06270 */
[----:B------:R-:W-:Y:S01]  /*5a80*/  MOV R17, RZ ;  /* 0x000000ff00117202 */ /* 0x000fe20000000f00 */
[----:B---3--:R-:W-:-:S10]  /*5a90*/  FMUL R0, R0, R11 ;  /* 0x0000000b00007220 */ /* 0x008fd40000400000 */
[----:B------:R-:W-:Y:S05]  /*5aa0*/  @!P0 BRA `(.L_x_56) ;  /* 0x00000008006c8947 */ /* 0x000fea0003800000 */
[C---:B------:R-:W-:Y:S01]  /*5ab0*/  ISETP.GE.U32.AND P0, PT, R12.reuse, 0x10, PT ;  /* 0x000000100c00780c */ /* 0x040fe20003f06070 */
[----:B------:R-:W-:Y:S01]  /*5ac0*/  HFMA2 R13, -RZ, RZ, 0, 0 ;  /* 0x00000000ff0d7431 */ /* 0x000fe200000001ff */
[----:B------:R-:W-:Y:S01]  /*5ad0*/  LOP3.LUT R30, R12, 0xf, RZ, 0xc0, !PT ;  /* 0x0000000f0c1e7812 */ /* 0x000fe200078ec0ff */
[----:B------:R-:W-:-:S03]  /*5ae0*/  IMAD.MOV.U32 R17, RZ, RZ, RZ ;  /* 0x000000ffff117224 */ /* 0x000fc600078e00ff */
[----:B------:R-:W-:-:S07]  /*5af0*/  ISETP.NE.AND P1, PT, R30, RZ, PT ;  /* 0x000000ff1e00720c */ /* 0x000fce0003f25270 */
[----:B------:R-:W-:Y:S06]  /*5b00*/  @!P0 BRA `(.L_x_57) ;  /* 0x0000000400188947 */ /* 0x000fec0003800000 */
[----:B------:R-:W0:Y:S01]  /*5b10*/  LDCU.64 UR6, c[0x0][0x380] ;  /* 0x00007000ff0677ac */ /* 0x000e220008000a00 */
[----:B------:R-:W-:Y:S01]  /*5b20*/  LOP3.LUT R13, R12, 0x7ffffff0, RZ, 0xc0, !PT ;  /* 0x7ffffff00c0d7812 */ /* 0x000fe200078ec0ff */
[----:B------:R-:W-:Y:S01]  /*5b30*/  BSSY.RECONVERGENT B0, `(.L_x_57) ;  /* 0x0000043000007945 */ /* 0x000fe20003800200 */
[----:B------:R-:W-:Y:S01]  /*5b40*/  IMAD.MOV.U32 R17, RZ, RZ, RZ ;  /* 0x000000ffff117224 */ /* 0x000fe200078e00ff */
[----:B------:R-:W1:Y:S01]  /*5b50*/  LDCU.64 UR4, c[0x0][0x3a0] ;  /* 0x00007400ff0477ac */ /* 0x000e620008000a00 */
[----:B------:R-:W-:Y:S01]  /*5b60*/  IADD3 R5, PT, PT, -R13, RZ, RZ ;  /* 0x000000ff0d057210 */ /* 0x000fe20007ffe1ff */
[----:B0-----:R-:W-:Y:S02]  /*5b70*/  UIADD3 UR6, UP0, UPT, UR6, 0x88, URZ ;  /* 0x0000008806067890 */ /* 0x001fe4000ff1e0ff */
[----:B-1----:R-:W-:Y:S02]  /*5b80*/  UIADD3 UR4, UP1, UPT, UR4, 0x20, URZ ;  /* 0x0000002004047890 */ /* 0x002fe4000ff3e0ff */
[----:B------:R-:W-:-:S02]  /*5b90*/  UIADD3.X UR7, UPT, UPT, URZ, UR7, URZ, UP0, !UPT ;  /* 0x00000007ff077290 */ /* 0x000fc400087fe4ff */
[----:B------:R-:W-:Y:S01]  /*5ba0*/  IMAD.U32 R8, RZ, RZ, UR6 ;  /* 0x00000006ff087e24 */ /* 0x000fe2000f8e00ff */
[----:B------:R-:W-:Y:S01]  /*5bb0*/  UIADD3.X UR5, UPT, UPT, URZ, UR5, URZ, UP1, !UPT ;  /* 0x00000005ff057290 */ /* 0x000fe20008ffe4ff */
[----:B------:R-:W-:Y:S02]  /*5bc0*/  MOV R10, UR4 ;  /* 0x00000004000a7c02 */ /* 0x000fe40008000f00 */
[----:B------:R-:W-:-:S03]  /*5bd0*/  IMAD.U32 R9, RZ, RZ, UR7 ;  /* 0x00000007ff097e24 */ /* 0x000fc6000f8e00ff */
[----:B------:R-:W-:-:S07]  /*5be0*/  MOV R11, UR5 ;  /* 0x00000005000b7c02 */ /* 0x000fce0008000f00 */
.L_x_58:
[----:B------:R-:W2:Y:S04]  /*5bf0*/  LDG.E R16, desc[UR36][R8.64+-0x80] ;  /* 0xffff802408107981 */ /* 0x000ea8000c1e1900 */
[----:B------:R-:W2:Y:S04]  /*5c00*/  LDG.E R18, desc[UR36][R10.64+-0x20] ;  /* 0xffffe0240a127981 */ /* 0x000ea8000c1e1900 */
[----:B------:R-:W3:Y:S04]  /*5c10*/  LDG.E R19, desc[UR36][R8.64+-0x70] ;  /* 0xffff902408137981 */ /* 0x000ee8000c1e1900 */
[----:B------:R-:W3:Y:S04]  /*5c20*/  LDG.E R31, desc[UR36][R10.64+-0x1c] ;  /* 0xffffe4240a1f7981 */ /* 0x000ee8000c1e1900 */
[----:B------:R-:W4:Y:S04]  /*5c30*/  LDG.E R33, desc[UR36][R8.64+-0x60] ;  /* 0xffffa02408217981 */ /* 0x000f28000c1e1900 */
[----:B------:R-:W4:Y:S04]  /*5c40*/  LDG.E R32, desc[UR36][R10.64+-0x18] ;  /* 0xffffe8240a207981 */ /* 0x000f28000c1e1900 */
[----:B------:R-:W5:Y:S04]  /*5c50*/  LDG.E R22, desc[UR36][R8.64+-0x50] ;  /* 0xffffb02408167981 */ /* 0x000f68000c1e1900 */
        /* <DEDUP_REMOVED lines=10> */
[----:B------:R-:W5:Y:S01]  /*5d00*/  LDG.E R21, desc[UR36][R10.64] ;  /* 0x000000240a157981 */ /* 0x000f62000c1e1900 */
[----:B--2---:R-:W-:-:S03]  /*5d10*/  FFMA R16, R16, R18, R17 ;  /* 0x0000001210107223 */ /* 0x004fc60000000011 */
[----:B------:R-:W2:Y:S04]  /*5d20*/  LDG.E R18, desc[UR36][R8.64+0x10] ;  /* 0x0000102408127981 */ /* 0x000ea8000c1e1900 */
[----:B------:R-:W2:Y:S01]  /*5d30*/  LDG.E R17, desc[UR36][R10.64+0x8] ;  /* 0x000008240a117981 */ /* 0x000ea2000c1e1900 */
[----:B---3--:R-:W-:-:S03]  /*5d40*/  FFMA R16, R19, R31, R16 ;  /* 0x0000001f13107223 */ /* 0x008fc60000000010 */
[----:B------:R-:W2:Y:S01]  /*5d50*/  LDG.E R19, desc[UR36][R10.64+0x4] ;  /* 0x000004240a137981 */ /* 0x000ea2000c1e1900 */
[----:B----4-:R-:W-:-:S03]  /*5d60*/  FFMA R33, R33, R32, R16 ;  /* 0x0000002021217223 */ /* 0x010fc60000000010 */
[----:B------:R-:W3:Y:S01]  /*5d70*/  LDG.E R16, desc[UR36][R8.64+0x20] ;  /* 0x0000202408107981 */ /* 0x000ee2000c1e1900 */
[----:B-----5:R-:W-:-:S03]  /*5d80*/  FFMA R33, R22, R23, R33 ;  /* 0x0000001716217223 */ /* 0x020fc60000000021 */
[----:B------:R-:W4:Y:S04]  /*5d90*/  LDG.E R22, desc[UR36][R8.64+0x30] ;  /* 0x0000302408167981 */ /* 0x000f28000c1e1900 */
[----:B------:R-:W4:Y:S01]  /*5da0*/  LDG.E R23, desc[UR36][R10.64+0xc] ;  /* 0x00000c240a177981 */ /* 0x000f22000c1e1900 */
[----:B------:R-:W-:-:S03]  /*5db0*/  FFMA R32, R28, R29, R33 ;  /* 0x0000001d1c207223 */ /* 0x000fc60000000021 */
[----:B------:R-:W5:Y:S04]  /*5dc0*/  LDG.E R28, desc[UR36][R8.64+0x40] ;  /* 0x00004024081c7981 */ /* 0x000f68000c1e1900 */
[----:B------:R-:W5:Y:S01]  /*5dd0*/  LDG.E R29, desc[UR36][R10.64+0x10] ;  /* 0x000010240a1d7981 */ /* 0x000f62000c1e1900 */
[----:B------:R-:W-:-:S03]  /*5de0*/  FFMA R31, R27, R26, R32 ;  /* 0x0000001a1b1f7223 */ /* 0x000fc60000000020 */
[----:B------:R-:W5:Y:S04]  /*5df0*/  LDG.E R26, desc[UR36][R8.64+0x50] ;  /* 0x00005024081a7981 */ /* 0x000f68000c1e1900 */
[----:B------:R-:W5:Y:S01]  /*5e00*/  LDG.E R27, desc[UR36][R10.64+0x14] ;  /* 0x000014240a1b7981 */ /* 0x000f62000c1e1900 */
[----:B------:R-:W-:-:S03]  /*5e10*/  FFMA R34, R24, R25, R31 ;  /* 0x0000001918227223 */ /* 0x000fc6000000001f */
[----:B------:R-:W5:Y:S04]  /*5e20*/  LDG.E R25, desc[UR36][R8.64+0x60] ;  /* 0x0000602408197981 */ /* 0x000f68000c1e1900 */
[----:B------:R-:W5:Y:S04]  /*5e30*/  LDG.E R24, desc[UR36][R10.64+0x18] ;  /* 0x000018240a187981 */ /* 0x000f68000c1e1900 */
[----:B------:R-:W5:Y:S04]  /*5e40*/  LDG.E R31, desc[UR36][R8.64+0x70] ;  /* 0x00007024081f7981 */ /* 0x000f68000c1e1900 */
[----:B------:R0:W5:Y:S01]  /*5e50*/  LDG.E R32, desc[UR36][R10.64+0x1c] ;  /* 0x00001c240a207981 */ /* 0x000162000c1e1900 */
[----:B------:R-:W-:-:S04]  /*5e60*/  FFMA R15, R15, R14, R34 ;  /* 0x0000000e0f0f7223 */ /* 0x000fc80000000022 */
[----:B------:R-:W-:Y:S01]  /*5e70*/  FFMA R15, R20, R21, R15 ;  /* 0x00000015140f7223 */ /* 0x000fe2000000000f */
[----:B------:R-:W-:-:S05]  /*5e80*/  VIADD R5, R5, 0x10 ;  /* 0x0000001005057836 */ /* 0x000fca0000000000 */
[----:B------:R-:W-:Y:S02]  /*5e90*/  ISETP.NE.AND P0, PT, R5, RZ, PT ;  /* 0x000000ff0500720c */ /* 0x000fe40003f05270 */
[----:B0-----:R-:W-:Y:S02]  /*5ea0*/  IADD3 R10, P3, PT, R10, 0x40, RZ ;  /* 0x000000400a0a7810 */ /* 0x001fe40007f7e0ff */
[----:B------:R-:W-:-:S03]  /*5eb0*/  IADD3 R8, P2, PT, R8, 0x100, RZ ;  /* 0x0000010008087810 */ /* 0x000fc60007f5e0ff */
[----:B------:R-:W-:Y:S01]  /*5ec0*/  IMAD.X R11, RZ, RZ, R11, P3 ;  /* 0x000000ffff0b7224 */ /* 0x000fe200018e060b */
[----:B------:R-:W-:Y:S01]  /*5ed0*/  IADD3.X R9, PT, PT, RZ, R9, RZ, P2, !PT ;  /* 0x00000009ff097210 */ /* 0x000fe200017fe4ff */
[----:B--2---:R-:W-:-:S04]  /*5ee0*/  FFMA R15, R18, R19, R15 ;  /* 0x00000013120f7223 */ /* 0x004fc8000000000f */
[----:B---3--:R-:W-:-:S04]  /*5ef0*/  FFMA R15, R16, R17, R15 ;  /* 0x00000011100f7223 */ /* 0x008fc8000000000f */
[----:B----4-:R-:W-:-:S04]  /*5f00*/  FFMA R15, R22, R23, R15 ;  /* 0x00000017160f7223 */ /* 0x010fc8000000000f */
[----:B-----5:R-:W-:-:S04]  /*5f10*/  FFMA R15, R28, R29, R15 ;  /* 0x0000001d1c0f7223 */ /* 0x020fc8000000000f */
[----:B------:R-:W-:-:S04]  /*5f20*/  FFMA R26, R26, R27, R15 ;  /* 0x0000001b1a1a7223 */ /* 0x000fc8000000000f */
[----:B------:R-:W-:-:S04]  /*5f30*/  FFMA R24, R25, R24, R26 ;  /* 0x0000001819187223 */ /* 0x000fc8000000001a */
[----:B------:R-:W-:Y:S01]  /*5f40*/  FFMA R17, R31, R32, R24 ;  /* 0x000000201f117223 */ /* 0x000fe20000000018 */
[----:B------:R-:W-:Y:S06]  /*5f50*/  @P0 BRA `(.L_x_58) ;  /* 0xfffffffc00240947 */ /* 0x000fec000383ffff */
[----:B------:R-:W-:Y:S05]  /*5f60*/  BSYNC.RECONVERGENT B0 ;  /* 0x0000000000007941 */ /* 0x000fea0003800200 */
.L_x_57:
[----:B------:R-:W-:Y:S04]  /*5f70*/  BSSY.RECONVERGENT B0, `(.L_x_56) ;  /* 0x000004e000007945 */ /* 0x000fe80003800200 */
[----:B------:R-:W-:Y:S05]  /*5f80*/  @!P1 BRA `(.L_x_59) ;  /* 0x0000000400309947 */ /* 0x000fea0003800000 */
[----:B------:R-:W-:Y:S02]  /*5f90*/  ISETP.GE.U32.AND P0, PT, R30, 0x8, PT ;  /* 0x000000081e00780c */ /* 0x000fe40003f06070 */
[----:B------:R-:W-:-:S04]  /*5fa0*/  LOP3.LUT R28, R12, 0x7, RZ, 0xc0, !PT ;  /* 0x000000070c1c7812 */ /* 0x000fc800078ec0ff */
[----:B------:R-:W-:-:S07]  /*5fb0*/  ISETP.NE.AND P1, PT, R28, RZ, PT ;  /* 0x000000ff1c00720c */ /* 0x000fce0003f25270 */
[----:B------:R-:W-:Y:S06]  /*5fc0*/  @!P0 BRA `(.L_x_60) ;  /* 0x0000000000708947 */ /* 0x000fec0003800000 */
[----:B------:R-:W0:Y:S01]  /*5fd0*/  LDC.64 R10, c[0x0][0x380] ;  /* 0x0000e000ff0a7b82 */ /* 0x000e220000000a00 */
[----:B------:R-:W-:-:S05]  /*5fe0*/  IMAD.WIDE.U32 R8, R13, 0x4, R6 ;  /* 0x000000040d087825 */ /* 0x000fca00078e0006 */
[----:B------:R-:W2:Y:S04]  /*5ff0*/  LDG.E R5, desc[UR36][R8.64] ;  /* 0x0000002408057981 */ /* 0x000ea8000c1e1900 */
[----:B------:R-:W3:Y:S04]  /*6000*/  LDG.E R15, desc[UR36][R8.64+0x4] ;  /* 0x00000424080f7981 */ /* 0x000ee8000c1e1900 */
[----:B------:R-:W4:Y:S04]  /*6010*/  LDG.E R19, desc[UR36][R8.64+0x8] ;  /* 0x0000082408137981 */ /* 0x000f28000c1e1900 */
[----:B------:R-:W5:Y:S04]  /*6020*/  LDG.E R21, desc[UR36][R8.64+0xc] ;  /* 0x00000c2408157981 */ /* 0x000f68000c1e1900 */
[----:B------:R-:W5:Y:S01]  /*6030*/  LDG.E R23, desc[UR36][R8.64+0x10] ;  /* 0x0000102408177981 */ /* 0x000f62000c1e1900 */
[----:B0-----:R-:W-:-:S03]  /*6040*/  IMAD.WIDE.U32 R10, R13, 0x10, R10 ;  /* 0x000000100d0a7825 */ /* 0x001fc600078e000a */
[----:B------:R-:W5:Y:S04]  /*6050*/  LDG.E R25, desc[UR36][R8.64+0x14] ;  /* 0x0000142408197981 */ /* 0x000f68000c1e1900 */
[----:B------:R-:W2:Y:S04]  /*6060*/  LDG.E R14, desc[UR36][R10.64+0x8] ;  /* 0x000008240a0e7981 */ /* 0x000ea8000c1e1900 */
[----:B------:R-:W3:Y:S04]  /*6070*/  LDG.E R16, desc[UR36][R10.64+0x18] ;  /* 0x000018240a107981 */ /* 0x000ee8000c1e1900 */
[----:B------:R-:W4:Y:S04]  /*6080*/  LDG.E R18, desc[UR36][R10.64+0x28] ;  /* 0x000028240a127981 */ /* 0x000f28000c1e1900 */
[----:B------:R-:W5:Y:S04]  /*6090*/  LDG.E R20, desc[UR36][R10.64+0x38] ;  /* 0x000038240a147981 */ /* 0x000f68000c1e1900 */
[----:B------:R-:W5:Y:S04]  /*60a0*/  LDG.E R22, desc[UR36][R10.64+0x48] ;  /* 0x000048240a167981 */ /* 0x000f68000c1e1900 */
[----:B------:R-:W5:Y:S04]  /*60b0*/  LDG.E R24, desc[UR36][R10.64+0x58] ;  /* 0x000058240a187981 */ /* 0x000f68000c1e1900 */
[----:B------:R-:W5:Y:S04]  /*60c0*/  LDG.E R27, desc[UR36][R8.64+0x18] ;  /* 0x00001824081b7981 */ /* 0x000f68000c1e1900 */
[----:B------:R-:W5:Y:S04]  /*60d0*/  LDG.E R26, desc[UR36][R10.64+0x68] ;  /* 0x000068240a1a7981 */ /* 0x000f68000c1e1900 */
[----:B------:R-:W5:Y:S04]  /*60e0*/  LDG.E R29, desc[UR36][R8.64+0x1c] ;  /* 0x00001c24081d7981 */ /* 0x000f68000c1e1900 */
[----:B------:R-:W5:Y:S01]  /*60f0*/  LDG.E R30, desc[UR36][R10.64+0x78] ;  /* 0x000078240a1e7981 */ /* 0x000f62000c1e1900 */
[----:B------:R-:W-:Y:S01]  /*6100*/  IADD3 R13, PT, PT, R13, 0x8, RZ ;  /* 0x000000080d0d7810 */ /* 0x000fe20007ffe0ff */
[----:B--2---:R-:W-:-:S04]  /*6110*/  FFMA R5, R14, R5, R17 ;  /* 0x000000050e057223 */ /* 0x004fc80000000011 */
[----:B---3--:R-:W-:-:S04]  /*6120*/  FFMA R5, R16, R15, R5 ;  /* 0x0000000f10057223 */ /* 0x008fc80000000005 */
[----:B----4-:R-:W-:-:S04]  /*6130*/  FFMA R5, R18, R19, R5 ;  /* 0x0000001312057223 */ /* 0x010fc80000000005 */
[----:B-----5:R-:W-:-:S04]  /*6140*/  FFMA R5, R20, R21, R5 ;  /* 0x0000001514057223 */ /* 0x020fc80000000005 */
[----:B------:R-:W-:-:S04]  /*6150*/  FFMA R5, R22, R23, R5 ;  /* 0x0000001716057223 */ /* 0x000fc80000000005 */
[----:B------:R-:W-:-:S04]  /*6160*/  FFMA R5, R24, R25, R5 ;  /* 0x0000001918057223 */ /* 0x000fc80000000005 */
[----:B------:R-:W-:-:S04]  /*6170*/  FFMA R5, R26, R27, R5 ;  /* 0x0000001b1a057223 */ /* 0x000fc80000000005 */
[----:B------:R-:W-:-:S07]  /*6180*/  FFMA R17, R30, R29, R5 ;  /* 0x0000001d1e117223 */ /* 0x000fce0000000005 */
.L_x_60:
        /* <DEDUP_REMOVED lines=10> */
[----:B------:R-:W5:Y:S01]  /*6230*/  LDG.E R20, desc[UR36][R10.64+0xc] ;  /* 0x00000c240a147981 */ /* 0x000f62000c1e1900 */
[----:B0-----:R-:W-:-:S05]  /*6240*/  IMAD.WIDE.U32 R8, R13, 0x10, R8 ;  /* 0x000000100d087825 */ /* 0x001fca00078e0008 */
[----:B------:R-:W2:Y:S04]  /*6250*/  LDG.E R12, desc[UR36][R8.64+0x8] ;  /* 0x00000824080c7981 */ /* 0x000ea8000c1e1900 */
[----:B------:R-:W3:Y:S04]  /*6260*/  LDG.E R15, desc[UR36][R8.64+0x18] ;  /* 0x00001824080f7981 */ /* 0x000ee8000c1e1900 */
[----:B------:R-:W4:Y:S04]  /*6270*/  LDG.E R19, desc[UR36][R8.64+0x28] ;  /* 0x0000282408137981 */ /* 0x000f28000c1e1900 */
[----:B------:R-:W5:Y:S01]  /*6280*/  LDG.E R21, desc[UR36][R8.64+0x38] ;  /* 0x0000382408157981 */ /* 0x000f62000c1e1900 */
[----:B------:R-:W-:-:S02]  /*6290*/  VIADD R13, R13, 0x4 ;  /* 0x000000040d0d7836 */ /* 0x000fc40000000000 */
[----:B--2---:R-:W-:-:S04]  /*62a0*/  FFMA R12, R12, R14, R17 ;  /* 0x0000000e0c0c7223 */ /* 0x004fc80000000011 */
[----:B---3--:R-:W-:-:S04]  /*62b0*/  FFMA R12, R15, R16, R12 ;  /* 0x000000100f0c7223 */ /* 0x008fc8000000000c */
[----:B----4-:R-:W-:-:S04]  /*62c0*/  FFMA R12, R19, R18, R12 ;  /* 0x00000012130c7223 */ /* 0x010fc8000000000c */
[----:B-----5:R-:W-:-:S07]  /*62d0*/  FFMA R17, R21, R20, R12 ;  /* 0x0000001415117223 */ /* 0x020fce000000000c */
.L_x_61:
[----:B------:R-:W-:Y:S05]  /*62e0*/  @!P1 BRA `(.L_x_59) ;  /* 0x0000000000589947 */ /* 0x000fea0003800000 */
[----:B------:R-:W0:Y:S01]  /*62f0*/  LDC.64 R8, c[0x0][0x380] ;  /* 0x0000e000ff087b82 */ /* 0x000e220000000a00 */
[----:B------:R-:W-:-:S04]  /*6300*/  IMAD.WIDE.U32 R6, R13, 0x4, R6 ;  /* 0x000000040d067825 */ /* 0x000fc800078e0006 */
[----:B------:R-:W-:Y:S01]  /*6310*/  IMAD.MOV R5, RZ, RZ, -R5 ;  /* 0x000000ffff057224 */ /* 0x000fe200078e0a05 */
[----:B------:R-:W-:Y:S01]  /*6320*/  MOV R12, R6 ;  /* 0x00000006000c7202 */ /* 0x000fe20000000f00 */
[----:B0-----:R-:W-:-:S04]  /*6330*/  IMAD.WIDE.U32 R8, R13, 0x10, R8 ;  /* 0x000000100d087825 */ /* 0x001fc800078e0008 */
[----:B------:R-:W-:Y:S01]  /*6340*/  IMAD.MOV.U32 R13, RZ, RZ, R7 ;  /* 0x000000ffff0d7224 */ /* 0x000fe200078e0007 */
[----:B------:R-:W-:-:S04]  /*6350*/  IADD3 R10, P0, PT, R8, 0x8, RZ ;  /* 0x00000008080a7810 */ /* 0x000fc80007f1e0ff */
[----:B------:R-:W-:-:S09]  /*6360*/  IADD3.X R11, PT, PT, RZ, R9, RZ, P0, !PT ;  /* 0x00000009ff0b7210 */ /* 0x000fd200007fe4ff */
.L_x_62:
[----:B------:R-:W-:Y:S01]  /*6370*/  MOV R6, R10 ;  /* 0x0000000a00067202 */ /* 0x000fe20000000f00 */
[----:B------:R-:W-:Y:S01]  /*6380*/  IMAD.MOV.U32 R7, RZ, RZ, R11 ;  /* 0x000000ffff077224 */ /* 0x000fe200078e000b */
[----:B------:R-:W-:Y:S01]  /*6390*/  MOV R8, R12 ;  /* 0x0000000c00087202 */ /* 0x000fe20000000f00 */
[----:B------:R-:W-:-:S03]  /*63a0*/  IMAD.MOV.U32 R9, RZ, RZ, R13 ;  /* 0x000000ffff097224 */ /* 0x000fc600078e000d */
[----:B------:R-:W2:Y:S04]  /*63b0*/  LDG.E R6, desc[UR36][R6.64] ;  /* 0x0000002406067981 */ /* 0x000ea8000c1e1900 */
[----:B------:R-:W2:Y:S01]  /*63c0*/  LDG.E R8, desc[UR36][R8.64] ;  /* 0x0000002408087981 */ /* 0x000ea2000c1e1900 */
[----:B------:R-:W-:Y:S02]  /*63d0*/  IADD3 R5, PT, PT, R5, 0x1, RZ ;  /* 0x0000000105057810 */ /* 0x000fe40007ffe0ff */
[----:B------:R-:W-:Y:S02]  /*63e0*/  IADD3 R12, P1, PT, R12, 0x4, RZ ;  /* 0x000000040c0c7810 */ /* 0x000fe40007f3e0ff */
[----:B------:R-:W-:Y:S02]  /*63f0*/  ISETP.NE.AND P0, PT, R5, RZ, PT ;  /* 0x000000ff0500720c */ /* 0x000fe40003f05270 */
[----:B------:R-:W-:Y:S01]  /*6400*/  IADD3 R10, P2, PT, R10, 0x10, RZ ;  /* 0x000000100a0a7810 */ /* 0x000fe20007f5e0ff */
[----:B------:R-:W-:-:S03]  /*6410*/  IMAD.X R13, RZ, RZ, R13, P1 ;  /* 0x000000ffff0d7224 */ /* 0x000fc600008e060d */
[----:B------:R-:W-:Y:S01]  /*6420*/  IADD3.X R11, PT, PT, RZ, R11, RZ, P2, !PT ;  /* 0x0000000bff0b7210 */ /* 0x000fe200017fe4ff */
[----:B--2---:R-:W-:-:S06]  /*6430*/  FFMA R17, R6, R8, R17 ;  /* 0x0000000806117223 */ /* 0x004fcc0000000011 */
[----:B------:R-:W-:Y:S05]  /*6440*/  @P0 BRA `(.L_x_62) ;  /* 0xfffffffc00c80947 */ /* 0x000fea000383ffff */
.L_x_59:
[----:B------:R-:W-:Y:S05]  /*6450*/  BSYNC.RECONVERGENT B0 ;  /* 0x0000000000007941 */ /* 0x000fea0003800200 */
.L_x_56:
        /* <DEDUP_REMOVED lines=9> */
[----:B------:R-:W-:Y:S01]  /*64f0*/  IMAD.MOV.U32 R8, RZ, RZ, R17 ;  /* 0x000000ffff087224 */ /* 0x000fe200078e0011 */
[----:B------:R-:W-:-:S07]  /*6500*/  MOV R16, 0x6520 ;  /* 0x0000652000107802 */ /* 0x000fce0000000f00 */
[----:B------:R-:W-:Y:S05]  /*6510*/  CALL.REL.NOINC `($__internal_0_$__cuda_sm3x_div_rn_noftz_f32_slowpath) ;  /* 0x0000000000807944 */ /* 0x000fea0003c00000 */
[----:B------:R-:W-:-:S07]  /*6520*/  MOV R5, R0 ;  /* 0x0000000000057202 */ /* 0x000fce0000000f00 */
.L_x_64:
[----:B------:R-:W-:Y:S05]  /*6530*/  BSYNC.RECONVERGENT B0 ;  /* 0x0000000000007941 */ /* 0x000fea0003800200 */
.L_x_63:
[----:B------:R-:W0:Y:S02]  /*6540*/  LDC.64 R6, c[0x0][0x380] ;  /* 0x0000e000ff067b82 */ /* 0x000e240000000a00 */
[----:B0-----:R-:W-:-:S05]  /*6550*/  IMAD.WIDE.U32 R6, R2, 0x10, R6 ;  /* 0x0000001002067825 */ /* 0x001fca00078e0006 */
[----:B------:R-:W2:Y:S01]  /*6560*/  LDG.E R0, desc[UR36][R6.64+0x8] ;  /* 0x0000082406007981 */ /* 0x000ea2000c1e1900 */
[----:B------:R-:W0:Y:S01]  /*6570*/  MUFU.RCP R8, R3 ;  /* 0x0000000300087308 */ /* 0x000e220000001000 */
[----:B------:R-:W-:Y:S01]  /*6580*/  BSSY.RECONVERGENT B0, `(.L_x_65) ;  /* 0x000000c000007945 */ /* 0x000fe20003800200 */
[----:B0-----:R-:W-:-:S04]  /*6590*/  FFMA R9, R8, -R3, 1 ;  /* 0x3f80000008097423 */ /* 0x001fc80000000803 */
[----:B------:R-:W-:Y:S02]  /*65a0*/  FFMA R9, R8, R9, R8 ;  /* 0x0000000908097223 */ /* 0x000fe40000000008 */
[----:B--2---:R-:W0:Y:S02]  /*65b0*/  FCHK P0, R0, R3 ;  /* 0x0000000300007302 */ /* 0x004e240000000000 */
[----:B------:R-:W-:-:S04]  /*65c0*/  FFMA R8, R0, R9, RZ ;  /* 0x0000000900087223 */ /* 0x000fc800000000ff */
[----:B------:R-:W-:-:S04]  /*65d0*/  FFMA R10, R8, -R3, R0 ;  /* 0x80000003080a7223 */ /* 0x000fc80000000000 */
[----:B------:R-:W-:Y:S01]  /*65e0*/  FFMA R10, R9, R10, R8 ;  /* 0x0000000a090a7223 */ /* 0x000fe20000000008 */
[----:B0-----:R-:W-:Y:S06]  /*65f0*/  @!P0 BRA `(.L_x_66) ;  /* 0x0000000000108947 */ /* 0x001fec0003800000 */
[----:B------:R-:W-:Y:S01]  /*6600*/  IMAD.MOV.U32 R8, RZ, RZ, R3 ;  /* 0x000000ffff087224 */ /* 0x000fe200078e0003 */
[----:B------:R-:W-:-:S07]  /*6610*/  MOV R16, 0x6630 ;  /* 0x0000663000107802 */ /* 0x000fce0000000f00 */
[----:B------:R-:W-:Y:S05]  /*6620*/  CALL.REL.NOINC `($__internal_0_$__cuda_sm3x_div_rn_noftz_f32_slowpath) ;  /* 0x00000000003c7944 */ /* 0x000fea0003c00000 */
[----:B------:R-:W-:-:S07]  /*6630*/  MOV R10, R0 ;  /* 0x00000000000a7202 */ /* 0x000fce0000000f00 */
.L_x_66:
[----:B------:R-:W-:Y:S05]  /*6640*/  BSYNC.RECONVERGENT B0 ;  /* 0x0000000000007941 */ /* 0x000fea0003800200 */
.L_x_65:
[----:B------:R-:W2:Y:S01]  /*6650*/  LDG.E R11, desc[UR36][R6.64] ;  /* 0x00000024060b7981 */ /* 0x000ea2000c1e1900 */
[----:B------:R-:W0:Y:S02]  /*6660*/  LDC.64 R8, c[0x0][0x388] ;  /* 0x0000e200ff087b82 */ /* 0x000e240000000a00 */
[----:B0-----:R-:W-:-:S05]  /*6670*/  IMAD.WIDE.U32 R2, R2, 0x10, R8 ;  /* 0x0000001002027825 */ /* 0x001fca00078e0008 */
[----:B--2---:R-:W-:Y:S04]  /*6680*/  STG.E desc[UR36][R2.64], R11 ;  /* 0x0000000b02007986 */ /* 0x004fe8000c101924 */
[----:B------:R-:W2:Y:S01]  /*6690*/  LDG.E R9, desc[UR36][R6.64+0x4] ;  /* 0x0000042406097981 */ /* 0x000ea2000c1e1900 */
[----:B------:R-:W-:-:S03]  /*66a0*/  FADD R5, R5, R4 ;  /* 0x0000000405057221 */ /* 0x000fc60000000000 */
[----:B--2---:R-:W-:Y:S04]  /*66b0*/  STG.E desc[UR36][R2.64+0x4], R9 ;  /* 0x0000040902007986 */ /* 0x004fe8000c101924 */
[----:B------:R-:W2:Y:S01]  /*66c0*/  LDG.E R0, desc[UR36][R6.64+0x8] ;  /* 0x0000082406007981 */ /* 0x000ea2000c1e1900 */
[----:B------:R-:W-:Y:S01]  /*66d0*/  FMUL R5, R5, R10 ;  /* 0x0000000a05057220 */ /* 0x000fe20000400000 */
[----:B--2---:R-:W-:-:S04]  /*66e0*/  FSETP.GTU.AND P0, PT, R0, RZ, PT ;  /* 0x000000ff0000720b */ /* 0x004fc80003f0c000 */
[----:B------:R-:W-:-:S05]  /*66f0*/  FSEL R5, R5, RZ, P0 ;  /* 0x000000ff05057208 */ /* 0x000fca0000000000 */
[----:B------:R-:W-:Y:S01]  /*6700*/  STG.E desc[UR36][R2.64+0x8], R5 ;  /* 0x0000080502007986 */ /* 0x000fe2000c101924 */
[----:B------:R-:W-:Y:S05]  /*6710*/  EXIT ;  /* 0x000000000000794d */ /* 0x000fea0003800000 */
        .weak           $__internal_0_$__cuda_sm3x_div_rn_noftz_f32_slowpath
        .type           $__internal_0_$__cuda_sm3x_div_rn_noftz_f32_slowpath,@function
        .size           $__internal_0_$__cuda_sm3x_div_rn_noftz_f32_slowpath,(.L_x_112 - $__internal_0_$__cuda_sm3x_div_rn_noftz_f32_slowpath)
$__internal_0_$__cuda_sm3x_div_rn_noftz_f32_slowpath:
[----:B------:R-:W-:Y:S01]  /*6720*/  SHF.R.U32.HI R9, RZ, 0x17, R8 ;  /* 0x00000017ff097819 */ /* 0x000fe20000011608 */
[----:B------:R-:W-:Y:S01]  /*6730*/  BSSY.RECONVERGENT B1, `(.L_x_67) ;  /* 0x0000062000017945 */ /* 0x000fe20003800200 */
[----:B------:R-:W-:Y:S02]  /*6740*/  SHF.R.U32.HI R18, RZ, 0x17, R0 ;  /* 0x00000017ff127819 */ /* 0x000fe40000011600 */
[----:B------:R-:W-:Y:S02]  /*6750*/  LOP3.LUT R9, R9, 0xff, RZ, 0xc0, !PT ;  /* 0x000000ff09097812 */ /* 0x000fe400078ec0ff */
[----:B------:R-:W-:-:S03]  /*6760*/  LOP3.LUT R18, R18, 0xff, RZ, 0xc0, !PT ;  /* 0x000000ff12127812 */ /* 0x000fc600078ec0ff */
[----:B------:R-:W-:Y:S01]  /*6770*/  VIADD R21, R9, 0xffffffff ;  /* 0xffffffff09157836 */ /* 0x000fe20000000000 */
[----:B------:R-:W-:-:S04]  /*6780*/  IADD3 R20, PT, PT, R18, -0x1, RZ ;  /* 0xffffffff12147810 */ /* 0x000fc80007ffe0ff */
[----:B------:R-:W-:-:S04]  /*6790*/  ISETP.GT.U32.AND P0, PT, R21, 0xfd, PT ;  /* 0x000000fd1500780c */ /* 0x000fc80003f04070 */
[----:B------:R-:W-:-:S13]  /*67a0*/  ISETP.GT.U32.OR P0, PT, R20, 0xfd, P0 ;  /* 0x000000fd1400780c */ /* 0x000fda0000704470 */
[----:B------:R-:W-:Y:S01]  /*67b0*/  @!P0 IMAD.MOV.U32 R17, RZ, RZ, RZ ;  /* 0x000000ffff118224 */ /* 0x000fe200078e00ff */
[----:B------:R-:W-:Y:S06]  /*67c0*/  @!P0 BRA `(.L_x_68) ;  /* 0x00000000005c8947 */ /* 0x000fec0003800000 */
[----:B------:R-:W-:Y:S02]  /*67d0*/  FSETP.GTU.FTZ.AND P0, PT, |R0|, +INF , PT ;  /* 0x7f8000000000780b */ /* 0x000fe40003f1c200 */
[----:B------:R-:W-:-:S04]  /*67e0*/  FSETP.GTU.FTZ.AND P1, PT, |R8|, +INF , PT ;  /* 0x7f8000000800780b */ /* 0x000fc80003f3c200 */
[----:B------:R-:W-:-:S13]  /*67f0*/  PLOP3.LUT P0, PT, P0, P1, PT, 0xf8, 0x8f ;  /* 0x00000000008f781c */ /* 0x000fda0000703f70 */
[----:B------:R-:W-:Y:S05]  /*6800*/  @P0 BRA `(.L_x_69) ;  /* 0x00000004004c0947 */ /* 0x000fea0003800000 */
[----:B------:R-:W-:-:S13]  /*6810*/  LOP3.LUT P0, RZ, R8, 0x7fffffff, R0, 0xc8, !PT ;  /* 0x7fffffff08ff7812 */ /* 0x000fda000780c800 */
[----:B------:R-:W-:Y:S05]  /*6820*/  @!P0 BRA `(.L_x_70) ;  /* 0x00000004003c8947 */ /* 0x000fea0003800000 */
[----:B------:R-:W-:Y:S02]  /*6830*/  FSETP.NEU.FTZ.AND P1, PT, |R0|, +INF , PT ;  /* 0x7f8000000000780b */ /* 0x000fe40003f3d200 */
[----:B------:R-:W-:Y:S02]  /*6840*/  FSETP.NEU.FTZ.AND P3, PT, |R8|, +INF , PT ;  /* 0x7f8000000800780b */ /* 0x000fe40003f7d200 */
[----:B------:R-:W-:-:S11]  /*6850*/  FSETP.NEU.FTZ.AND P0, PT, |R0|, +INF , PT ;  /* 0x7f8000000000780b */ /* 0x000fd60003f1d200 */
[----:B------:R-:W-:Y:S05]  /*6860*/  @!P3 BRA !P1, `(.L_x_70) ;  /* 0x00000004002cb947 */ /* 0x000fea0004800000 */
[----:B------:R-:W-:-:S04]  /*6870*/  LOP3.LUT P1, RZ, R0, 0x7fffffff, RZ, 0xc0, !PT ;  /* 0x7fffffff00ff7812 */ /* 0x000fc8000782c0ff */
[----:B------:R-:W-:-:S13]  /*6880*/  PLOP3.LUT P1, PT, P3, P1, PT, 0x2f, 0xf2 ;  /* 0x0000000000f2781c */ /* 0x000fda0001f22577 */
[----:B------:R-:W-:Y:S05]  /*6890*/  @P1 BRA `(.L_x_71) ;  /* 0x0000000400181947 */ /* 0x000fea0003800000 */
[----:B------:R-:W-:-:S04]  /*68a0*/  LOP3.LUT P1, RZ, R8, 0x7fffffff, RZ, 0xc0, !PT ;  /* 0x7fffffff08ff7812 */ /* 0x000fc8000782c0ff */
[----:B------:R-:W-:-:S13]  /*68b0*/  PLOP3.LUT P0, PT, P0, P1, PT, 0x2f, 0xf2 ;  /* 0x0000000000f2781c */ /* 0x000fda0000702577 */
[----:B------:R-:W-:Y:S05]  /*68c0*/  @P0 BRA `(.L_x_72) ;  /* 0x0000000400000947 */ /* 0x000fea0003800000 */
[----:B------:R-:W-:Y:S02]  /*68d0*/  ISETP.GE.AND P0, PT, R20, RZ, PT ;  /* 0x000000ff1400720c */ /* 0x000fe40003f06270 */
[----:B------:R-:W-:-:S11]  /*68e0*/  ISETP.GE.AND P1, PT, R21, RZ, PT ;  /* 0x000000ff1500720c */ /* 0x000fd60003f26270 */
[----:B------:R-:W-:Y:S01]  /*68f0*/  @P0 MOV R17, RZ ;  /* 0x000000ff00110202 */ /* 0x000fe20000000f00 */
[----:B------:R-:W-:Y:S02]  /*6900*/  @!P0 IMAD.MOV.U32 R17, RZ, RZ, -0x40 ;  /* 0xffffffc0ff118424 */ /* 0x000fe400078e00ff */
[----:B------:R-:W-:Y:S01]  /*6910*/  @!P0 FFMA R0, R0, 1.84467440737095516160e+19, RZ ;  /* 0x5f80000000008823 */ /* 0x000fe200000000ff */
[----:B------:R-:W-:Y:S02]  /*6920*/  @!P1 FFMA R8, R8, 1.84467440737095516160e+19, RZ ;  /* 0x5f80000008089823 */ /* 0x000fe400000000ff */
[----:B------:R-:W-:-:S07]  /*6930*/  @!P1 IADD3 R17, PT, PT, R17, 0x40, RZ ;  /* 0x0000004011119810 */ /* 0x000fce0007ffe0ff */
.L_x_68:
[----:B------:R-:W-:Y:S01]  /*6940*/  LEA R21, R9, 0xc0800000, 0x17 ;  /* 0xc080000009157811 */ /* 0x000fe200078eb8ff */
[----:B------:R-:W-:Y:S01]  /*6950*/  BSSY.RECONVERGENT B2, `(.L_x_73) ;  /* 0x0000036000027945 */ /* 0x000fe20003800200 */
[----:B------:R-:W-:-:S03]  /*6960*/  IADD3 R18, PT, PT, R18, -0x7f, RZ ;  /* 0xffffff8112127810 */ /* 0x000fc60007ffe0ff */
[----:B------:R-:W-:Y:S02]  /*6970*/  IMAD.IADD R20, R8, 0x1, -R21 ;  /* 0x0000000108147824 */ /* 0x000fe400078e0a15 */
[C---:B------:R-:W-:Y:S01]  /*6980*/  IMAD R0, R18.reuse, -0x800000, R0 ;  /* 0xff80000012007824 */ /* 0x040fe200078e0200 */
[----:B------:R-:W-:Y:S01]  /*6990*/  IADD3 R18, PT, PT, R18, 0x7f, -R9 ;  /* 0x0000007f12127810 */ /* 0x000fe20007ffe809 */
[----:B------:R-:W0:Y:S01]  /*69a0*/  MUFU.RCP R8, R20 ;  /* 0x0000001400087308 */ /* 0x000e220000001000 */
[----:B------:R-:W-:-:S03]  /*69b0*/  FADD.FTZ R25, -R20, -RZ ;  /* 0x800000ff14197221 */ /* 0x000fc60000010100 */
[----:B------:R-:W-:Y:S02]  /*69c0*/  IMAD.IADD R18, R18, 0x1, R17 ;  /* 0x0000000112127824 */ /* 0x000fe400078e0211 */
[----:B0-----:R-:W-:-:S04]  /*69d0*/  FFMA R21, R8, R25, 1 ;  /* 0x3f80000008157423 */ /* 0x001fc80000000019 */
[----:B------:R-:W-:-:S04]  /*69e0*/  FFMA R21, R8, R21, R8 ;  /* 0x0000001508157223 */ /* 0x000fc80000000008 */
[----:B------:R-:W-:-:S04]  /*69f0*/  FFMA R8, R0, R21, RZ ;  /* 0x0000001500087223 */ /* 0x000fc800000000ff */
[----:B------:R-:W-:-:S04]  /*6a00*/  FFMA R22, R25, R8, R0 ;  /* 0x0000000819167223 */ /* 0x000fc80000000000 */
[----:B------:R-:W-:-:S04]  /*6a10*/  FFMA R8, R21, R22, R8 ;  /* 0x0000001615087223 */ /* 0x000fc80000000008 */
[----:B------:R-:W-:-:S04]  /*6a20*/  FFMA R25, R25, R8, R0 ;  /* 0x0000000819197223 */ /* 0x000fc80000000000 */
[----:B------:R-:W-:-:S05]  /*6a30*/  FFMA R0, R21, R25, R8 ;  /* 0x0000001915007223 */ /* 0x000fca0000000008 */
[----:B------:R-:W-:-:S04]  /*6a40*/  SHF.R.U32.HI R9, RZ, 0x17, R0 ;  /* 0x00000017ff097819 */ /* 0x000fc80000011600 */
[----:B------:R-:W-:-:S04]  /*6a50*/  LOP3.LUT R9, R9, 0xff, RZ, 0xc0, !PT ;  /* 0x000000ff09097812 */ /* 0x000fc800078ec0ff */
[----:B------:R-:W-:-:S05]  /*6a60*/  IADD3 R9, PT, PT, R9, R18, RZ ;  /* 0x0000001209097210 */ /* 0x000fca0007ffe0ff */
[----:B------:R-:W-:-:S05]  /*6a70*/  VIADD R17, R9, 0xffffffff ;  /* 0xffffffff09117836 */ /* 0x000fca0000000000 */
[----:B------:R-:W-:-:S13]  /*6a80*/  ISETP.GE.U32.AND P0, PT, R17, 0xfe, PT ;  /* 0x000000fe1100780c */ /* 0x000fda0003f06070 */
[----:B------:R-:W-:Y:S05]  /*6a90*/  @!P0 BRA `(.L_x_74) ;  /* 0x0000000000808947 */ /* 0x000fea0003800000 */
[----:B------:R-:W-:-:S13]  /*6aa0*/  ISETP.GT.AND P0, PT, R9, 0xfe, PT ;  /* 0x000000fe0900780c */ /* 0x000fda0003f04270 */
[----:B------:R-:W-:Y:S05]  /*6ab0*/  @P0 BRA `(.L_x_75) ;  /* 0x00000000006c0947 */ /* 0x000fea0003800000 */
[----:B------:R-:W-:-:S13]  /*6ac0*/  ISETP.GE.AND P0, PT, R9, 0x1, PT ;  /* 0x000000010900780c */ /* 0x000fda0003f06270 */
[----:B------:R-:W-:Y:S05]  /*6ad0*/  @P0 BRA `(.L_x_76) ;  /* 0x0000000000740947 */ /* 0x000fea0003800000 */
[----:B------:R-:W-:Y:S02]  /*6ae0*/  ISETP.GE.AND P0, PT, R9, -0x18, PT ;  /* 0xffffffe80900780c */ /* 0x000fe40003f06270 */
[----:B------:R-:W-:-:S11]  /*6af0*/  LOP3.LUT R0, R0, 0x80000000, RZ, 0xc0, !PT ;  /* 0x8000000000007812 */ /* 0x000fd600078ec0ff */
[----:B------:R-:W-:Y:S05]  /*6b00*/  @!P0 BRA `(.L_x_76) ;  /* 0x0000000000688947 */ /* 0x000fea0003800000 */
[-CC-:B------:R-:W-:Y:S01]  /*6b10*/  FFMA.RZ R17, R21, R25.reuse, R8.reuse ;  /* 0x0000001915117223 */ /* 0x180fe2000000c008 */
[C---:B------:R-:W-:Y:S02]  /*6b20*/  ISETP.NE.AND P3, PT, R9.reuse, RZ, PT ;  /* 0x000000ff0900720c */ /* 0x040fe40003f65270 */
[----:B------:R-:W-:Y:S02]  /*6b30*/  ISETP.NE.AND P1, PT, R9, RZ, PT ;  /* 0x000000ff0900720c */ /* 0x000fe40003f25270 */
[----:B------:R-:W-:Y:S01]  /*6b40*/  LOP3.LUT R18, R17, 0x7fffff, RZ, 0xc0, !PT ;  /* 0x007fffff11127812 */ /* 0x000fe200078ec0ff */
[CCC-:B------:R-:W-:Y:S01]  /*6b50*/  FFMA.RP R17, R21.reuse, R25.reuse, R8.reuse ;  /* 0x0000001915117223 */ /* 0x1c0fe20000008008 */
[----:B------:R-:W-:Y:S01]  /*6b60*/  FFMA.RM R8, R21, R25, R8 ;  /* 0x0000001915087223 */ /* 0x000fe20000004008 */
[----:B------:R-:W-:Y:S01]  /*6b70*/  IADD3 R21, PT, PT, R9, 0x20, RZ ;  /* 0x0000002009157810 */ /* 0x000fe20007ffe0ff */
[----:B------:R-:W-:Y:S01]  /*6b80*/  IMAD.MOV R9, RZ, RZ, -R9 ;  /* 0x000000ffff097224 */ /* 0x000fe200078e0a09 */
[----:B------:R-:W-:-:S02]  /*6b90*/  LOP3.LUT R18, R18, 0x800000, RZ, 0xfc, !PT ;  /* 0x0080000012127812 */ /* 0x000fc400078efcff */
[----:B------:R-:W-:Y:S02]  /*6ba0*/  FSETP.NEU.FTZ.AND P0, PT, R17, R8, PT ;  /* 0x000000081100720b */ /* 0x000fe40003f1d000 */
[----:B------:R-:W-:Y:S02]  /*6bb0*/  SHF.L.U32 R21, R18, R21, RZ ;  /* 0x0000001512157219 */ /* 0x000fe400000006ff */
[----:B------:R-:W-:Y:S02]  /*6bc0*/  SEL R9, R9, RZ, P3 ;  /* 0x000000ff09097207 */ /* 0x000fe40001800000 */
[----:B------:R-:W-:Y:S02]  /*6bd0*/  ISETP.NE.AND P1, PT, R21, RZ, P1 ;  /* 0x000000ff1500720c */ /* 0x000fe40000f25270 */
[----:B------:R-:W-:Y:S02]  /*6be0*/  SHF.R.U32.HI R9, RZ, R9, R18 ;  /* 0x00000009ff097219 */ /* 0x000fe40000011612 */
[----:B------:R-:W-:-:S02]  /*6bf0*/  PLOP3.LUT P0, PT, P0, P1, PT, 0xf8, 0x8f ;  /* 0x00000000008f781c */ /* 0x000fc40000703f70 */
[----:B------:R-:W-:Y:S02]  /*6c00*/  SHF.R.U32.HI R17, RZ, 0x1, R9 ;  /* 0x00000001ff117819 */ /* 0x000fe40000011609 */
[----:B------:R-:W-:-:S04]  /*6c10*/  SEL R8, RZ, 0x1, !P0 ;  /* 0x00000001ff087807 */ /* 0x000fc80004000000 */
[----:B------:R-:W-:-:S04]  /*6c20*/  LOP3.LUT R8, R8, 0x1, R17, 0xf8, !PT ;  /* 0x0000000108087812 */ /* 0x000fc800078ef811 */
[----:B------:R-:W-:-:S04]  /*6c30*/  LOP3.LUT R8, R8, R9, RZ, 0xc0, !PT ;  /* 0x0000000908087212 */ /* 0x000fc800078ec0ff */
[----:B------:R-:W-:-:S04]  /*6c40*/  IADD3 R17, PT, PT, R17, R8, RZ ;  /* 0x0000000811117210 */ /* 0x000fc80007ffe0ff */
[----:B------:R-:W-:Y:S01]  /*6c50*/  LOP3.LUT R0, R17, R0, RZ, 0xfc, !PT ;  /* 0x0000000011007212 */ /* 0x000fe200078efcff */
[----:B------:R-:W-:Y:S06]  /*6c60*/  BRA `(.L_x_76) ;  /* 0x0000000000107947 */ /* 0x000fec0003800000 */
.L_x_75:
[----:B------:R-:W-:-:S04]  /*6c70*/  LOP3.LUT R0, R0, 0x80000000, RZ, 0xc0, !PT ;  /* 0x8000000000007812 */ /* 0x000fc800078ec0ff */
[----:B------:R-:W-:Y:S01]  /*6c80*/  LOP3.LUT R0, R0, 0x7f800000, RZ, 0xfc, !PT ;  /* 0x7f80000000007812 */ /* 0x000fe200078efcff */
[----:B------:R-:W-:Y:S06]  /*6c90*/  BRA `(.L_x_76) ;  /* 0x0000000000047947 */ /* 0x000fec0003800000 */
.L_x_74:
[----:B------:R-:W-:-:S07]  /*6ca0*/  IMAD R0, R18, 0x800000, R0 ;  /* 0x0080000012007824 */ /* 0x000fce00078e0200 */
.L_x_76:
[----:B------:R-:W-:Y:S05]  /*6cb0*/  BSYNC.RECONVERGENT B2 ;  /* 0x0000000000027941 */ /* 0x000fea0003800200 */
.L_x_73:
[----:B------:R-:W-:Y:S05]  /*6cc0*/  BRA `(.L_x_77) ;  /* 0x0000000000207947 */ /* 0x000fea0003800000 */
.L_x_72:
[----:B------:R-:W-:-:S04]  /*6cd0*/  LOP3.LUT R0, R8, 0x80000000, R0, 0x48, !PT ;  /* 0x8000000008007812 */ /* 0x000fc800078e4800 */
[----:B------:R-:W-:Y:S01]  /*6ce0*/  LOP3.LUT R0, R0, 0x7f800000, RZ, 0xfc, !PT ;  /* 0x7f80000000007812 */ /* 0x000fe200078efcff */
[----:B------:R-:W-:Y:S06]  /*6cf0*/  BRA `(.L_x_77) ;  /* 0x0000000000147947 */ /* 0x000fec0003800000 */
.L_x_71:
[----:B------:R-:W-:Y:S01]  /*6d00*/  LOP3.LUT R0, R8, 0x80000000, R0, 0x48, !PT ;  /* 0x8000000008007812 */ /* 0x000fe200078e4800 */
[----:B------:R-:W-:Y:S06]  /*6d10*/  BRA `(.L_x_77) ;  /* 0x00000000000c7947 */ /* 0x000fec0003800000 */
.L_x_70:
[----:B------:R-:W0:Y:S01]  /*6d20*/  MUFU.RSQ R0, -QNAN ;  /* 0xffc0000000007908 */ /* 0x000e220000001400 */
[----:B------:R-:W-:Y:S05]  /*6d30*/  BRA `(.L_x_77) ;  /* 0x0000000000047947 */ /* 0x000fea0003800000 */
.L_x_69:
[----:B------:R-:W-:-:S07]  /*6d40*/  FADD.FTZ R0, R0, R8 ;  /* 0x0000000800007221 */ /* 0x000fce0000010000 */
.L_x_77:
[----:B------:R-:W-:Y:S05]  /*6d50*/  BSYNC.RECONVERGENT B1 ;  /* 0x0000000000017941 */ /* 0x000fea0003800200 */
.L_x_67:
[----:B------:R-:W-:Y:S01]  /*6d60*/  HFMA2 R9, -RZ, RZ, 0, 0 ;  /* 0x00000000ff097431 */ /* 0x000fe200000001ff */
[----:B------:R-:W-:-:S04]  /*6d70*/  MOV R8, R16 ;  /* 0x0000001000087202 */ /* 0x000fc80000000f00 */
[----:B0-----:R-:W-:Y:S05]  /*6d80*/  RET.REL.NODEC R8 `(_Z9mlem_stepP5voxelS0_P6sensorPfS3_S3_PbS4_iii) ;  /* 0xffffff90089c7950 */ /* 0x001fea0003c3ffff */
.L_x_78:
[----:B------:R-:W-:-:S00]  /*6d90*/  BRA `(.L_x_78) ;  /* 0xfffffffc00fc7947 */ /* 0x000fc0000383ffff */
[----:B------:R-:W-:-:S00]  /*6da0*/  NOP ;  /* 0x0000000000007918 */ /* 0x000fc00000000000 */
        /* <DEDUP_REMOVED lines=13> */
.L_x_112:


//--------------------- .text._Z22compute_active_sensorsPbPfP6sensorP5voxelS0_S0_iffiffP10correction --------------------------
	.section	.text._Z22compute_active_sensorsPbPfP6sensorP5voxelS0_S0_iffiffP10correction,"ax",@progbits
	.align	128
        .global         _Z22compute_active_sensorsPbPfP6sensorP5voxelS0_S0_iffiffP10correction
        .type           _Z22compute_active_sensorsPbPfP6sensorP5voxelS0_S0_iffiffP10correction,@function
        .size           _Z22compute_active_sensorsPbPfP6sensorP5voxelS0_S0_iffiffP10correction,(.L_x_113 - _Z22compute_active_sensorsPbPfP6sensorP5voxelS0_S0_iffiffP10correction)
        .other          _Z22compute_active_sensorsPbPfP6sensorP5voxelS0_S0_iffiffP10correction,@"STO_CUDA_ENTRY STV_DEFAULT"
_Z22compute_active_sensorsPbPfP6sensorP5voxelS0_S0_iffiffP10correction:
.text._Z22compute_active_sensorsPbPfP6sensorP5voxelS0_S0_iffiffP10correction:
[----:B------:R-:W-:Y:S08]  /*0000*/  LDC R1, c[0x0][0x37c] ;  /* 0x0000df00ff017b82 */ /* 0x000ff00000000800 */
[----:B------:R-:W0:Y:S02]  /*0010*/  LDC R2, c[0x0][0x3b0] ;  /* 0x0000ec00ff027b82 */ /* 0x000e240000000800 */
[----:B0-----:R-:W-:-:S13]  /*0020*/  ISETP.GE.AND P0, PT, R2, 0x1, PT ;  /* 0x000000010200780c */ /* 0x001fda0003f06270 */
[----:B------:R-:W-:Y:S05]  /*0030*/  @!P0 EXIT ;  /* 0x000000000000894d */ /* 0x000fea0003800000 */
[----:B------:R-:W0:Y:S01]  /*0040*/  S2R R7, SR_CTAID.X ;  /* 0x0000000000077919 */ /* 0x000e220000002500 */
[----:B------:R-:W0:Y:S01]  /*0050*/  LDC.64 R26, c[0x0][0x398] ;  /* 0x0000e600ff1a7b82 */ /* 0x000e220000000a00 */
[C---:B------:R-:W-:Y:S01]  /*0060*/  ISETP.GE.U32.AND P0, PT, R2.reuse, 0x4, PT ;  /* 0x000000040200780c */ /* 0x040fe20003f06070 */
[----:B------:R-:W1:Y:S01]  /*0070*/  LDCU.64 UR6, c[0x0][0x358] ;  /* 0x00006b00ff0677ac */ /* 0x000e620008000a00 */
[----:B------:R-:W-:Y:S01]  /*0080*/  HFMA2 R8, -RZ, RZ, 0, 0 ;  /* 0x00000000ff087431 */ /* 0x000fe200000001ff */
[----:B------:R-:W-:-:S04]  /*0090*/  LOP3.LUT R9, R2, 0x3, RZ, 0xc0, !PT ;  /* 0x0000000302097812 */ /* 0x000fc800078ec0ff */
[----:B------:R-:W2:Y:S01]  /*00a0*/  LDC R0, c[0x0][0x3b8] ;  /* 0x0000ee00ff007b82 */ /* 0x000ea20000000800 */
[----:B0-----:R-:W-:-:S04]  /*00b0*/  IMAD.WIDE.U32 R26, R7, 0x10, R26 ;  /* 0x00000010071a7825 */ /* 0x001fc800078e001a */
[----:B------:R-:W-:Y:S01]  /*00c0*/  IMAD R7, R7, R2, RZ ;  /* 0x0000000207077224 */ /* 0x000fe200078e02ff */
[----:B-1----:R-:W-:Y:S06]  /*00d0*/  @!P0 BRA `(.L_x_79) ;  /* 0x0000000c00608947 */ /* 0x002fec0003800000 */
[----:B------:R-:W0:Y:S01]  /*00e0*/  LDCU.64 UR4, c[0x0][0x390] ;  /* 0x00007200ff0477ac */ /* 0x000e220008000a00 */
[----:B------:R-:W1:Y:S01]  /*00f0*/  LDC R6, c[0x0][0x3b8] ;  /* 0x0000ee00ff067b82 */ /* 0x000e620000000800 */
[----:B------:R-:W-:Y:S02]  /*0100*/  LOP3.LUT R8, R2, 0x7ffffffc, RZ, 0xc0, !PT ;  /* 0x7ffffffc02087812 */ /* 0x000fe400078ec0ff */
[----:B------:R-:W-:Y:S01]  /*0110*/  MOV R5, R7 ;  /* 0x0000000700057202 */ /* 0x000fe20000000f00 */
[----:B------:R-:W3:Y:S01]  /*0120*/  LDCU UR8, c[0x0][0x3b4] ;  /* 0x00007680ff0877ac */ /* 0x000ee20008000800 */
[----:B------:R-:W-:-:S03]  /*0130*/  IADD3 R4, PT, PT, -R8, RZ, RZ ;  /* 0x000000ff08047210 */ /* 0x000fc60007ffe1ff */
[----:B------:R-:W4:Y:S01]  /*0140*/  LDC.64 R24, c[0x0][0x3c8] ;  /* 0x0000f200ff187b82 */ /* 0x000f220000000a00 */
[----:B------:R-:W1:Y:S01]  /*0150*/  LDCU UR9, c[0x0][0x3c0] ;  /* 0x00007800ff0977ac */ /* 0x000e620008000800 */
[----:B------:R-:W1:Y:S06]  /*0160*/  LDCU UR10, c[0x0][0x3c4] ;  /* 0x00007880ff0a77ac */ /* 0x000e6c0008000800 */
[----:B------:R-:W1:Y:S01]  /*0170*/  LDC.64 R22, c[0x0][0x3a0] ;  /* 0x0000e800ff167b82 */ /* 0x000e620000000a00 */
[----:B0-----:R-:W-:Y:S01]  /*0180*/  UIADD3 UR4, UP0, UPT, UR4, 0x18, URZ ;  /* 0x0000001804047890 */ /* 0x001fe2000ff1e0ff */
[----:B------:R-:W0:Y:S03]  /*0190*/  LDCU UR11, c[0x0][0x3bc] ;  /* 0x00007780ff0b77ac */ /* 0x000e260008000800 */
[----:B------:R-:W-:-:S03]  /*01a0*/  UIADD3.X UR5, UPT, UPT, URZ, UR5, URZ, UP0, !UPT ;  /* 0x00000005ff057290 */ /* 0x000fc600087fe4ff */
[----:B------:R-:W0:Y:S01]  /*01b0*/  LDC.64 R20, c[0x0][0x3a8] ;  /* 0x0000ea00ff147b82 */ /* 0x000e220000000a00 */
[----:B------:R-:W-:Y:S02]  /*01c0*/  MOV R16, UR4 ;  /* 0x0000000400107c02 */ /* 0x000fe40008000f00 */
[----:B------:R-:W-:-:S05]  /*01d0*/  MOV R17, UR5 ;  /* 0x0000000500117c02 */ /* 0x000fca0008000f00 */
[----:B---3--:R-:W0:Y:S02]  /*01e0*/  LDC.64 R18, c[0x0][0x388] ;  /* 0x0000e200ff127b82 */ /* 0x008e240000000a00 */
.L_x_88:
[----:B---3--:R-:W0:Y:S01]  /*01f0*/  LDG.E R3, desc[UR6][R16.64+-0x18] ;  /* 0xffffe80610037981 */ /* 0x008e22000c1e1900 */
[----:B------:R-:W3:Y:S03]  /*0200*/  LDC.64 R14, c[0x0][0x380] ;  /* 0x0000e000ff0e7b82 */ /* 0x000ee60000000a00 */
[----:B------:R-:W5:Y:S04]  /*0210*/  LDG.E R33, desc[UR6][R26.64+0x4] ;  /* 0x000004061a217981 */ /* 0x000f68000c1e1900 */
[----:B------:R-:W2:Y:S01]  /*0220*/  LDG.E R12, desc[UR6][R26.64] ;  /* 0x000000061a0c7981 */ /* 0x000ea2000c1e1900 */
[----:B0-----:R-:W-:-:S04]  /*0230*/  IMAD.WIDE R10, R3, 0x4, R20 ;  /* 0x00000004030a7825 */ /* 0x001fc800078e0214 */
[----:B-1----:R-:W-:Y:S02]  /*0240*/  IMAD.WIDE R2, R3, 0x4, R22 ;  /* 0x0000000403027825 */ /* 0x002fe400078e0216 */
[----:B------:R-:W5:Y:S04]  /*0250*/  LDG.E R10, desc[UR6][R10.64] ;  /* 0x000000060a0a7981 */ /* 0x000f68000c1e1900 */
[----:B------:R0:W2:Y:S01]  /*0260*/  LDG.E R3, desc[UR6][R2.64] ;  /* 0x0000000602037981 */ /* 0x0000a2000c1e1900 */
[----:B------:R-:W0:Y:S01]  /*0270*/  MUFU.RCP R13, R6 ;  /* 0x00000006000d7308 */ /* 0x000e220000001000 */
[----:B---3--:R-:W-:-:S04]  /*0280*/  IADD3 R14, P0, PT, R5, R14, RZ ;  /* 0x0000000e050e7210 */ /* 0x008fc80007f1e0ff */
[----:B------:R-:W-:Y:S01]  /*0290*/  LEA.HI.X.SX32 R15, R5, R15, 0x1, P0 ;  /* 0x0000000f050f7211 */ /* 0x000fe200000f0eff */
[----:B0-----:R-:W-:-:S04]  /*02a0*/  FFMA R2, R13, -R6, 1 ;  /* 0x3f8000000d027423 */ /* 0x001fc80000000806 */
[----:B------:R-:W-:Y:S01]  /*02b0*/  FFMA R2, R13, R2, R13 ;  /* 0x000000020d027223 */ /* 0x000fe2000000000d */
[----:B-----5:R-:W-:Y:S01]  /*02c0*/  FADD R33, R33, -R10 ;  /* 0x8000000a21217221 */ /* 0x020fe20000000000 */
[----:B--2---:R-:W-:-:S04]  /*02d0*/  FADD R12, R12, -R3 ;  /* 0x800000030c0c7221 */ /* 0x004fc80000000000 */
[----:B------:R-:W-:-:S04]  /*02e0*/  FSETP.GTU.AND P4, PT, |R33|, UR8, PT ;  /* 0x0000000821007c0b */ /* 0x000fc8000bf8c200 */
[----:B------:R-:W-:-:S04]  /*02f0*/  FSETP.LE.AND P4, PT, |R12|, UR8, !P4 ;  /* 0x000000080c007c0b */ /* 0x000fc8000e783200 */
[----:B------:R-:W-:Y:S01]  /*0300*/  SEL R11, RZ, 0x1, !P4 ;  /* 0x00000001ff0b7807 */ /* 0x000fe20006000000 */
[----:B------:R-:W-:-:S04]  /*0310*/  FADD R35, R12, -UR9 ;  /* 0x800000090c237e21 */ /* 0x000fc80008000000 */
[----:B------:R0:W-:Y:S01]  /*0320*/  STG.E.U8 desc[UR6][R14.64], R11 ;  /* 0x0000000b0e007986 */ /* 0x0001e2000c101106 */
[----:B------:R-:W1:Y:S01]  /*0330*/  FCHK P0, R35, R6 ;  /* 0x0000000623007302 */ /* 0x000e620000000000 */
[----:B------:R-:W-:-:S04]  /*0340*/  FFMA R3, R35, R2, RZ ;  /* 0x0000000223037223 */ /* 0x000fc800000000ff */
[----:B------:R-:W-:Y:S01]  /*0350*/  FFMA R10, R3, -R6, R35 ;  /* 0x80000006030a7223 */ /* 0x000fe20000000023 */
[----:B------:R-:W-:-:S04]  /*0360*/  IMAD.WIDE R12, R5, 0x4, R18 ;  /* 0x00000004050c7825 */ /* 0x000fc800078e0212 */
[----:B------:R-:W-:Y:S01]  /*0370*/  FFMA R2, R2, R10, R3 ;  /* 0x0000000a02027223 */ /* 0x000fe20000000003 */
[----:B01----:R-:W-:Y:S06]  /*0380*/  @!P0 BRA `(.L_x_80) ;  /* 0x0000000000088947 */ /* 0x003fec0003800000 */
[----:B------:R-:W-:-:S07]  /*0390*/  MOV R10, 0x3b0 ;  /* 0x000003b0000a7802 */ /* 0x000fce0000000f00 */
[----:B----4-:R-:W-:Y:S05]  /*03a0*/  CALL.REL.NOINC `($__internal_1_$__cuda_sm3x_div_rn_noftz_f32_slowpath) ;  /* 0x0000001400a47944 */ /* 0x010fea0003c00000 */
.L_x_80:
[----:B------:R-:W0:Y:S01]  /*03b0*/  MUFU.RCP R11, R6 ;  /* 0x00000006000b7308 */ /* 0x000e220000001000 */
[----:B------:R-:W-:Y:S01]  /*03c0*/  SEL R3, RZ, 0x1, !P4 ;  /* 0x00000001ff037807 */ /* 0x000fe20006000000 */
[----:B------:R-:W-:-:S03]  /*03d0*/  FADD R35, R33, -UR10 ;  /* 0x8000000a21237e21 */ /* 0x000fc60008000000 */
[----:B------:R-:W-:-:S03]  /*03e0*/  I2FP.F32.U32 R33, R3 ;  /* 0x0000000300217245 */ /* 0x000fc60000201000 */
[----:B------:R-:W1:Y:S02]  /*03f0*/  FCHK P0, R35, R6 ;  /* 0x0000000623007302 */ /* 0x000e640000000000 */
[----:B------:R-:W-:-:S06]  /*0400*/  FFMA R34, R33, R2, 0.5 ;  /* 0x3f00000021227423 */ /* 0x000fcc0000000002 */
[----:B------:R-:W2:Y:S01]  /*0410*/  F2I.FLOOR.NTZ R34, R34 ;  /* 0x0000002200227305 */ /* 0x000ea20000207100 */
[----:B0-----:R-:W-:-:S04]  /*0420*/  FFMA R10, R11, -R6, 1 ;  /* 0x3f8000000b0a7423 */ /* 0x001fc80000000806 */
[----:B------:R-:W-:-:S04]  /*0430*/  FFMA R2, R11, R10, R11 ;  /* 0x0000000a0b027223 */ /* 0x000fc8000000000b */
[----:B------:R-:W-:-:S04]  /*0440*/  FFMA R3, R2, R35, RZ ;  /* 0x0000002302037223 */ /* 0x000fc800000000ff */
[----:B------:R-:W-:-:S04]  /*0450*/  FFMA R10, R3, -R6, R35 ;  /* 0x80000006030a7223 */ /* 0x000fc80000000023 */
[----:B------:R-:W-:Y:S01]  /*0460*/  FFMA R10, R2, R10, R3 ;  /* 0x0000000a020a7223 */ /* 0x000fe20000000003 */
[----:B-12---:R-:W-:Y:S06]  /*0470*/  @!P0 BRA `(.L_x_81) ;  /* 0x00000000000c8947 */ /* 0x006fec0003800000 */
[----:B------:R-:W-:-:S07]  /*0480*/  MOV R10, 0x4a0 ;  /* 0x000004a0000a7802 */ /* 0x000fce0000000f00 */
[----:B----4-:R-:W-:Y:S05]  /*0490*/  CALL.REL.NOINC `($__internal_1_$__cuda_sm3x_div_rn_noftz_f32_slowpath) ;  /* 0x0000001400687944 */ /* 0x010fea0003c00000 */
[----:B------:R-:W-:-:S07]  /*04a0*/  MOV R10, R2 ;  /* 0x00000002000a7202 */ /* 0x000fce0000000f00 */
.L_x_81:
[----:B------:R-:W0:Y:S01]  /*04b0*/  LDC.64 R2, c[0x0][0x3b8] ;  /* 0x0000ee00ff027b82 */ /* 0x000e220000000a00 */
[----:B------:R-:W-:-:S06]  /*04c0*/  FFMA R33, R33, R10, 0.5 ;  /* 0x3f00000021217423 */ /* 0x000fcc000000000a */
[----:B------:R-:W0:Y:S02]  /*04d0*/  F2I.FLOOR.NTZ R33, R33 ;  /* 0x0000002100217305 */ /* 0x000e240000207100 */
[----:B0-----:R-:W-:-:S04]  /*04e0*/  IMAD R3, R34, R3, R33 ;  /* 0x0000000322037224 */ /* 0x001fc800078e0221 */
[----:B----4-:R-:W-:-:S06]  /*04f0*/  IMAD.WIDE R30, R3, 0xc, R24 ;  /* 0x0000000c031e7825 */ /* 0x010fcc00078e0218 */
[----:B------:R-:W2:Y:S04]  /*0500*/  LDG.E R31, desc[UR6][R30.64+0x8] ;  /* 0x000008061e1f7981 */ /* 0x000ea8000c1e1900 */
[----:B--2---:R0:W-:Y:S04]  /*0510*/  STG.E desc[UR6][R12.64], R31 ;  /* 0x0000001f0c007986 */ /* 0x0041e8000c101906 */
[----:B------:R-:W2:Y:S04]  /*0520*/  LDG.E R29, desc[UR6][R16.64+-0xc] ;  /* 0xfffff406101d7981 */ /* 0x000ea8000c1e1900 */
[----:B------:R-:W3:Y:S04]  /*0530*/  LDG.E R32, desc[UR6][R26.64+0x4] ;  /* 0x000004061a207981 */ /* 0x000ee8000c1e1900 */
[----:B------:R-:W4:Y:S01]  /*0540*/  LDG.E R3, desc[UR6][R26.64] ;  /* 0x000000061a037981 */ /* 0x000f22000c1e1900 */
[----:B--2---:R-:W-:-:S04]  /*0550*/  IMAD.WIDE R10, R29, 0x4, R20 ;  /* 0x000000041d0a7825 */ /* 0x004fc800078e0214 */
[----:B------:R-:W-:Y:S02]  /*0560*/  IMAD.WIDE R28, R29, 0x4, R22 ;  /* 0x000000041d1c7825 */ /* 0x000fe400078e0216 */
[----:B------:R-:W3:Y:S04]  /*0570*/  LDG.E R11, desc[UR6][R10.64] ;  /* 0x000000060a0b7981 */ /* 0x000ee8000c1e1900 */
[----:B------:R-:W4:Y:S01]  /*0580*/  LDG.E R28, desc[UR6][R28.64] ;  /* 0x000000061c1c7981 */ /* 0x000f22000c1e1900 */
[----:B------:R-:W1:Y:S02]  /*0590*/  MUFU.RCP R37, R2 ;  /* 0x0000000200257308 */ /* 0x000e640000001000 */
[----:B-1----:R-:W-:Y:S01]  /*05a0*/  FFMA R30, R37, -R2, 1 ;  /* 0x3f800000251e7423 */ /* 0x002fe20000000802 */
[----:B---3--:R-:W-:Y:S01]  /*05b0*/  FADD R33, R32, -R11 ;  /* 0x8000000b20217221 */ /* 0x008fe20000000000 */
[----:B----4-:R-:W-:-:S04]  /*05c0*/  FADD R3, R3, -R28 ;  /* 0x8000001c03037221 */ /* 0x010fc80000000000 */
[----:B------:R-:W-:-:S04]  /*05d0*/  FSETP.GTU.AND P4, PT, |R33|, UR8, PT ;  /* 0x0000000821007c0b */ /* 0x000fc8000bf8c200 */
[----:B------:R-:W-:-:S04]  /*05e0*/  FSETP.LE.AND P4, PT, |R3|, UR8, !P4 ;  /* 0x0000000803007c0b */ /* 0x000fc8000e783200 */
[----:B0-----:R-:W-:Y:S01]  /*05f0*/  SEL R31, RZ, 0x1, !P4 ;  /* 0x00000001ff1f7807 */ /* 0x001fe20006000000 */
[----:B------:R-:W-:-:S04]  /*0600*/  FADD R35, R3, -UR9 ;  /* 0x8000000903237e21 */ /* 0x000fc80008000000 */
[----:B------:R0:W-:Y:S01]  /*0610*/  STG.E.U8 desc[UR6][R14.64+0x1], R31 ;  /* 0x0000011f0e007986 */ /* 0x0001e2000c101106 */
[----:B------:R-:W1:Y:S01]  /*0620*/  FCHK P0, R35, R2 ;  /* 0x0000000223007302 */ /* 0x000e620000000000 */
[----:B------:R-:W-:-:S04]  /*0630*/  FFMA R3, R37, R30, R37 ;  /* 0x0000001e25037223 */ /* 0x000fc80000000025 */
[----:B------:R-:W-:-:S04]  /*0640*/  FFMA R10, R3, R35, RZ ;  /* 0x00000023030a7223 */ /* 0x000fc800000000ff */
[----:B------:R-:W-:-:S04]  /*0650*/  FFMA R11, R10, -R2, R35 ;  /* 0x800000020a0b7223 */ /* 0x000fc80000000023 */
[----:B------:R-:W-:Y:S01]  /*0660*/  FFMA R10, R3, R11, R10 ;  /* 0x0000000b030a7223 */ /* 0x000fe2000000000a */
[----:B01----:R-:W-:Y:S06]  /*0670*/  @!P0 BRA `(.L_x_82) ;  /* 0x00000000000c8947 */ /* 0x003fec0003800000 */
[----:B------:R-:W-:-:S07]  /*0680*/  MOV R10, 0x6a0 ;  /* 0x000006a0000a7802 */ /* 0x000fce0000000f00 */
[----:B------:R-:W-:Y:S05]  /*0690*/  CALL.REL.NOINC `($__internal_1_$__cuda_sm3x_div_rn_noftz_f32_slowpath) ;  /* 0x0000001000e87944 */ /* 0x000fea0003c00000 */
[----:B------:R-:W-:-:S07]  /*06a0*/  MOV R10, R2 ;  /* 0x00000002000a7202 */ /* 0x000fce0000000f00 */
.L_x_82:
[----:B------:R-:W0:Y:S01]  /*06b0*/  MUFU.RCP R3, R6 ;  /* 0x0000000600037308 */ /* 0x000e220000001000 */
[----:B------:R-:W-:Y:S01]  /*06c0*/  SEL R2, RZ, 0x1, !P4 ;  /* 0x00000001ff027807 */ /* 0x000fe20006000000 */
[----:B------:R-:W-:-:S03]  /*06d0*/  FADD R35, R33, -UR10 ;  /* 0x8000000a21237e21 */ /* 0x000fc60008000000 */
[----:B------:R-:W-:-:S03]  /*06e0*/  I2FP.F32.U32 R33, R2 ;  /* 0x0000000200217245 */ /* 0x000fc60000201000 */
[----:B------:R-:W1:Y:S02]  /*06f0*/  FCHK P0, R35, R6 ;  /* 0x0000000623007302 */ /* 0x000e640000000000 */
[----:B------:R-:W-:-:S06]  /*0700*/  FFMA R10, R33, R10, 0.5 ;  /* 0x3f000000210a7423 */ /* 0x000fcc000000000a */
[----:B------:R2:W3:Y:S01]  /*0710*/  F2I.FLOOR.NTZ R34, R10 ;  /* 0x0000000a00227305 */ /* 0x0004e20000207100 */
[----:B0-----:R-:W-:-:S04]  /*0720*/  FFMA R2, R3, -R6, 1 ;  /* 0x3f80000003027423 */ /* 0x001fc80000000806 */
[----:B------:R-:W-:-:S04]  /*0730*/  FFMA R2, R3, R2, R3 ;  /* 0x0000000203027223 */ /* 0x000fc80000000003 */
[----:B------:R-:W-:-:S04]  /*0740*/  FFMA R3, R2, R35, RZ ;  /* 0x0000002302037223 */ /* 0x000fc800000000ff */
[----:B------:R-:W-:-:S04]  /*0750*/  FFMA R28, R3, -R6, R35 ;  /* 0x80000006031c7223 */ /* 0x000fc80000000023 */
[----:B------:R-:W-:Y:S01]  /*0760*/  FFMA R28, R2, R28, R3 ;  /* 0x0000001c021c7223 */ /* 0x000fe20000000003 */
[----:B-123--:R-:W-:Y:S06]  /*0770*/  @!P0 BRA `(.L_x_83) ;  /* 0x00000000000c8947 */ /* 0x00efec0003800000 */
[----:B------:R-:W-:-:S07]  /*0780*/  MOV R10, 0x7a0 ;  /* 0x000007a0000a7802 */ /* 0x000fce0000000f00 */
[----:B------:R-:W-:Y:S05]  /*0790*/  CALL.REL.NOINC `($__internal_1_$__cuda_sm3x_div_rn_noftz_f32_slowpath) ;  /* 0x0000001000a87944 */ /* 0x000fea0003c00000 */
[----:B------:R-:W-:-:S07]  /*07a0*/  MOV R28, R2 ;  /* 0x00000002001c7202 */ /* 0x000fce0000000f00 */
.L_x_83:
[----:B------:R-:W0:Y:S01]  /*07b0*/  LDC.64 R2, c[0x0][0x3b8] ;  /* 0x0000ee00ff027b82 */ /* 0x000e220000000a00 */
[----:B------:R-:W-:-:S06]  /*07c0*/  FFMA R33, R33, R28, 0.5 ;  /* 0x3f00000021217423 */ /* 0x000fcc000000001c */
[----:B------:R-:W0:Y:S02]  /*07d0*/  F2I.FLOOR.NTZ R33, R33 ;  /* 0x0000002100217305 */ /* 0x000e240000207100 */
[----:B0-----:R-:W-:-:S04]  /*07e0*/  IMAD R3, R34, R3, R33 ;  /* 0x0000000322037224 */ /* 0x001fc800078e0221 */
[----:B------:R-:W-:-:S06]  /*07f0*/  IMAD.WIDE R30, R3, 0xc, R24 ;  /* 0x0000000c031e7825 */ /* 0x000fcc00078e0218 */
        /* <DEDUP_REMOVED lines=27> */
.L_x_84:
        /* <DEDUP_REMOVED lines=16> */
.L_x_85:
        /* <DEDUP_REMOVED lines=32> */
.L_x_86:
        /* <DEDUP_REMOVED lines=15> */
.L_x_87:
[----:B------:R-:W-:-:S06]  /*0da0*/  FFMA R15, R15, R2, 0.5 ;  /* 0x3f0000000f0f7423 */ /* 0x000fcc0000000002 */
[----:B------:R-:W0:Y:S02]  /*0db0*/  F2I.FLOOR.NTZ R15, R15 ;  /* 0x0000000f000f7305 */ /* 0x000e240000207100 */
[----:B0-----:R-:W-:-:S04]  /*0dc0*/  IMAD R3, R14, UR11, R15 ;  /* 0x0000000b0e037c24 */ /* 0x001fc8000f8e020f */
[----:B------:R-:W-:-:S06]  /*0dd0*/  IMAD.WIDE R2, R3, 0xc, R24 ;  /* 0x0000000c03027825 */ /* 0x000fcc00078e0218 */
[----:B------:R-:W2:Y:S01]  /*0de0*/  LDG.E R3, desc[UR6][R2.64+0x8] ;  /* 0x0000080602037981 */ /* 0x000ea2000c1e1900 */
[----:B------:R-:W-:Y:S02]  /*0df0*/  IADD3 R4, PT, PT, R4, 0x4, RZ ;  /* 0x0000000404047810 */ /* 0x000fe40007ffe0ff */
[----:B------:R-:W-:Y:S02]  /*0e00*/  IADD3 R16, P1, PT, R16, 0x30, RZ ;  /* 0x0000003010107810 */ /* 0x000fe40007f3e0ff */
[----:B------:R-:W-:Y:S02]  /*0e10*/  ISETP.NE.AND P0, PT, R4, RZ, PT ;  /* 0x000000ff0400720c */ /* 0x000fe40003f05270 */
[----:B------:R-:W-:Y:S02]  /*0e20*/  IADD3.X R17, PT, PT, RZ, R17, RZ, P1, !PT ;  /* 0x00000011ff117210 */ /* 0x000fe40000ffe4ff */
[----:B------:R-:W-:Y:S01]  /*0e30*/  IADD3 R5, PT, PT, R5, 0x4, RZ ;  /* 0x0000000405057810 */ /* 0x000fe20007ffe0ff */
[----:B--2---:R3:W-:Y:S08]  /*0e40*/  STG.E desc[UR6][R12.64+0xc], R3 ;  /* 0x00000c030c007986 */ /* 0x0047f0000c101906 */
[----:B------:R-:W-:Y:S05]  /*0e50*/  @P0 BRA `(.L_x_88) ;  /* 0xfffffff000e40947 */ /* 0x000fea000383ffff */
.L_x_79:
[----:B------:R-:W-:-:S13]  /*0e60*/  ISETP.NE.AND P0, PT, R9, RZ, PT ;  /* 0x000000ff0900720c */ /* 0x000fda0003f05270 */
[----:B------:R-:W-:Y:S05]  /*0e70*/  @!P0 EXIT ;  /* 0x000000000000894d */ /* 0x000fea0003800000 */
[----:B------:R-:W-:-:S13]  /*0e80*/  ISETP.NE.AND P0, PT, R9, 0x1, PT ;  /* 0x000000010900780c */ /* 0x000fda0003f05270 */
[----:B------:R-:W-:Y:S05]  /*0e90*/  @!P0 BRA `(.L_x_89) ;  /* 0x0000000400d88947 */ /* 0x000fea0003800000 */
[----:B------:R-:W0:Y:S01]  /*0ea0*/  LDC.64 R14, c[0x0][0x390] ;  /* 0x0000e400ff0e7b82 */ /* 0x000e220000000a00 */
[----:B------:R-:W4:Y:S01]  /*0eb0*/  LDG.E R4, desc[UR6][R26.64+0x4] ;  /* 0x000004061a047981 */ /* 0x000f22000c1e1900 */
[----:B------:R-:W1:Y:S01]  /*0ec0*/  LDCU UR4, c[0x0][0x3b4] ;  /* 0x00007680ff0477ac */ /* 0x000e620008000800 */
[----:B------:R-:W5:Y:S05]  /*0ed0*/  LDCU UR5, c[0x0][0x3c0] ;  /* 0x00007800ff0577ac */ /* 0x000f6a0008000800 */
[----:B------:R-:W2:Y:S08]  /*0ee0*/  LDC.64 R10, c[0x0][0x3a8] ;  /* 0x0000ea00ff0a7b82 */ /* 0x000eb00000000a00 */
[----:B---3--:R-:W3:Y:S01]  /*0ef0*/  LDC.64 R2, c[0x0][0x3a0] ;  /* 0x0000e800ff027b82 */ /* 0x008ee20000000a00 */
[----:B0-----:R-:W-:-:S07]  /*0f00*/  IMAD.WIDE.U32 R14, R8, 0xc, R14 ;  /* 0x0000000c080e7825 */ /* 0x001fce00078e000e */
[----:B------:R-:W0:Y:S01]  /*0f10*/  LDC R16, c[0x0][0x3b8] ;  /* 0x0000ee00ff107b82 */ /* 0x000e220000000800 */
[----:B------:R-:W2:Y:S07]  /*0f20*/  LDG.E R5, desc[UR6][R14.64] ;  /* 0x000000060e057981 */ /* 0x000eae000c1e1900 */
[----:B------:R-:W1:Y:S01]  /*0f30*/  LDC.64 R12, c[0x0][0x380] ;  /* 0x0000e000ff0c7b82 */ /* 0x000e620000000a00 */
[----:B--2---:R-:W-:-:S04]  /*0f40*/  IMAD.WIDE R10, R5, 0x4, R10 ;  /* 0x00000004050a7825 */ /* 0x004fc800078e020a */
[----:B---3--:R-:W-:Y:S02]  /*0f50*/  IMAD.WIDE R2, R5, 0x4, R2 ;  /* 0x0000000405027825 */ /* 0x008fe400078e0202 */
[----:B------:R-:W4:Y:S04]  /*0f60*/  LDG.E R11, desc[UR6][R10.64] ;  /* 0x000000060a0b7981 */ /* 0x000f28000c1e1900 */
[----:B------:R-:W2:Y:S04]  /*0f70*/  LDG.E R2, desc[UR6][R2.64] ;  /* 0x0000000602027981 */ /* 0x000ea8000c1e1900 */
[----:B------:R-:W2:Y:S01]  /*0f80*/  LDG.E R5, desc[UR6][R26.64] ;  /* 0x000000061a057981 */ /* 0x000ea2000c1e1900 */
[----:B0-----:R-:W0:Y:S01]  /*0f90*/  MUFU.RCP R9, R16 ;  /* 0x0000001000097308 */ /* 0x001e220000001000 */
[----:B------:R-:W-:-:S04]  /*0fa0*/  IADD3 R6, PT, PT, R7, R8, RZ ;  /* 0x0000000807067210 */ /* 0x000fc80007ffe0ff */
[----:B-1----:R-:W-:-:S04]  /*0fb0*/  IADD3 R12, P0, PT, R6, R12, RZ ;  /* 0x0000000c060c7210 */ /* 0x002fc80007f1e0ff */
[----:B------:R-:W-:Y:S01]  /*0fc0*/  LEA.HI.X.SX32 R13, R6, R13, 0x1, P0 ;  /* 0x0000000d060d7211 */ /* 0x000fe200000f0eff */
[----:B----4-:R-:W-:-:S05]  /*0fd0*/  FADD R4, R4, -R11 ;  /* 0x8000000b04047221 */ /* 0x010fca0000000000 */
[----:B------:R-:W-:Y:S01]  /*0fe0*/  FSETP.GTU.AND P4, PT, |R4|, UR4, PT ;  /* 0x0000000404007c0b */ /* 0x000fe2000bf8c200 */
[----:B--2---:R-:W-:-:S05]  /*0ff0*/  FADD R5, R5, -R2 ;  /* 0x8000000205057221 */ /* 0x004fca0000000000 */
[----:B------:R-:W-:-:S04]  /*1000*/  FSETP.LE.AND P4, PT, |R5|, UR4, !P4 ;  /* 0x0000000405007c0b */ /* 0x000fc8000e783200 */
[----:B------:R-:W-:Y:S01]  /*1010*/  SEL R3, RZ, 0x1, !P4 ;  /* 0x00000001ff037807 */ /* 0x000fe20006000000 */
[----:B-----5:R-:W-:-:S04]  /*1020*/  FADD R35, R5, -UR5 ;  /* 0x8000000505237e21 */ /* 0x020fc80008000000 */
[----:B------:R1:W-:Y:S01]  /*1030*/  STG.E.U8 desc[UR6][R12.64], R3 ;  /* 0x000000030c007986 */ /* 0x0003e2000c101106 */
[----:B------:R-:W2:Y:S01]  /*1040*/  FCHK P0, R35, R16 ;  /* 0x0000001023007302 */ /* 0x000ea20000000000 */
[----:B0-----:R-:W-:-:S04]  /*1050*/  FFMA R2, R9, -R16, 1 ;  /* 0x3f80000009027423 */ /* 0x001fc80000000810 */
[----:B------:R-:W-:-:S04]  /*1060*/  FFMA R2, R9, R2, R9 ;  /* 0x0000000209027223 */ /* 0x000fc80000000009 */
[----:B------:R-:W-:-:S04]  /*1070*/  FFMA R5, R2, R35, RZ ;  /* 0x0000002302057223 */ /* 0x000fc800000000ff */
[----:B------:R-:W-:-:S04]  /*1080*/  FFMA R10, R5, -R16, R35 ;  /* 0x80000010050a7223 */ /* 0x000fc80000000023 */
[----:B------:R-:W-:Y:S01]  /*1090*/  FFMA R2, R2, R10, R5 ;  /* 0x0000000a02027223 */ /* 0x000fe20000000005 */
[----:B-12---:R-:W-:Y:S06]  /*10a0*/  @!P0 BRA `(.L_x_90) ;  /* 0x0000000000088947 */ /* 0x006fec0003800000 */
[----:B------:R-:W-:-:S07]  /*10b0*/  MOV R10, 0x10d0 ;  /* 0x000010d0000a7802 */ /* 0x000fce0000000f00 */
[----:B------:R-:W-:Y:S05]  /*10c0*/  CALL.REL.NOINC `($__internal_1_$__cuda_sm3x_div_rn_noftz_f32_slowpath) ;  /* 0x00000008005c7944 */ /* 0x000fea0003c00000 */
.L_x_90:
[----:B------:R-:W0:Y:S01]  /*10d0*/  LDC R18, c[0x0][0x3b8] ;  /* 0x0000ee00ff127b82 */ /* 0x000e220000000800 */
[----:B------:R-:W1:Y:S01]  /*10e0*/  LDCU UR4, c[0x0][0x3c4] ;  /* 0x00007880ff0477ac */ /* 0x000e620008000800 */
[----:B------:R-:W-:-:S04]  /*10f0*/  SEL R5, RZ, 0x1, !P4 ;  /* 0x00000001ff057807 */ /* 0x000fc80006000000 */
[----:B------:R-:W-:Y:S01]  /*1100*/  I2FP.F32.U32 R5, R5 ;  /* 0x0000000500057245 */ /* 0x000fe20000201000 */
[----:B-1----:R-:W-:-:S04]  /*1110*/  FADD R35, R4, -UR4 ;  /* 0x8000000404237e21 */ /* 0x002fc80008000000 */
[----:B------:R-:W-:Y:S01]  /*1120*/  FFMA R4, R5, R2, 0.5 ;  /* 0x3f00000005047423 */ /* 0x000fe20000000002 */
[----:B0-----:R-:W0:Y:S08]  /*1130*/  MUFU.RCP R3, R18 ;  /* 0x0000001200037308 */ /* 0x001e300000001000 */
[----:B------:R-:W1:Y:S08]  /*1140*/  FCHK P0, R35, R18 ;  /* 0x0000001223007302 */ /* 0x000e700000000000 */
        /* <DEDUP_REMOVED lines=9> */
[----:B------:R-:W-:-:S07]  /*11e0*/  MOV R16, R2 ;  /* 0x0000000200107202 */ /* 0x000fce0000000f00 */
.L_x_91:
[----:B------:R-:W0:Y:S01]  /*11f0*/  LDC.64 R10, c[0x0][0x3b8] ;  /* 0x0000ee00ff0a7b82 */ /* 0x000e220000000a00 */
[----:B------:R-:W-:Y:S01]  /*1200*/  FFMA R5, R5, R16, 0.5 ;  /* 0x3f00000005057423 */ /* 0x000fe20000000010 */
[----:B------:R-:W1:Y:S01]  /*1210*/  LDCU UR4, c[0x0][0x3b4] ;  /* 0x00007680ff0477ac */ /* 0x000e620008000800 */
[----:B------:R-:W2:Y:S04]  /*1220*/  LDCU UR5, c[0x0][0x3c0] ;  /* 0x00007800ff0577ac */ /* 0x000ea80008000800 */
[----:B------:R-:W0:Y:S01]  /*1230*/  F2I.FLOOR.NTZ R5, R5 ;  /* 0x0000000500057305 */ /* 0x000e220000207100 */
[----:B------:R-:W3:Y:S08]  /*1240*/  LDC.64 R2, c[0x0][0x3c8] ;  /* 0x0000f200ff027b82 */ /* 0x000ef00000000a00 */
[----:B------:R-:W4:Y:S01]  /*1250*/  LDC.64 R16, c[0x0][0x388] ;  /* 0x0000e200ff107b82 */ /* 0x000f220000000a00 */
[----:B0-----:R-:W-:-:S07]  /*1260*/  IMAD R11, R4, R11, R5 ;  /* 0x0000000b040b7224 */ /* 0x001fce00078e0205 */
[----:B------:R-:W0:Y:S01]  /*1270*/  LDC.64 R20, c[0x0][0x3a8] ;  /* 0x0000ea00ff147b82 */ /* 0x000e220000000a00 */
[----:B---3--:R-:W-:-:S07]  /*1280*/  IMAD.WIDE R2, R11, 0xc, R2 ;  /* 0x0000000c0b027825 */ /* 0x008fce00078e0202 */
[----:B------:R-:W3:Y:S01]  /*1290*/  LDC.64 R18, c[0x0][0x3a0] ;  /* 0x0000e800ff127b82 */ /* 0x000ee20000000a00 */
[----:B------:R-:W5:Y:S01]  /*12a0*/  LDG.E R3, desc[UR6][R2.64+0x8] ;  /* 0x0000080602037981 */ /* 0x000f62000c1e1900 */
[----:B----4-:R-:W-:-:S05]  /*12b0*/  IMAD.WIDE R16, R6, 0x4, R16 ;  /* 0x0000000406107825 */ /* 0x010fca00078e0210 */
[----:B-----5:R4:W-:Y:S04]  /*12c0*/  STG.E desc[UR6][R16.64], R3 ;  /* 0x0000000310007986 */ /* 0x0209e8000c101906 */
[----:B------:R-:W0:Y:S04]  /*12d0*/  LDG.E R15, desc[UR6][R14.64+0xc] ;  /* 0x00000c060e0f7981 */ /* 0x000e28000c1e1900 */
[----:B------:R-:W5:Y:S04]  /*12e0*/  LDG.E R4, desc[UR6][R26.64+0x4] ;  /* 0x000004061a047981 */ /* 0x000f68000c1e1900 */
[----:B------:R-:W2:Y:S01]  /*12f0*/  LDG.E R2, desc[UR6][R26.64] ;  /* 0x000000061a027981 */ /* 0x000ea2000c1e1900 */
[----:B0-----:R-:W-:-:S04]  /*1300*/  IMAD.WIDE R20, R15, 0x4, R20 ;  /* 0x000000040f147825 */ /* 0x001fc800078e0214 */
[----:B---3--:R-:W-:Y:S02]  /*1310*/  IMAD.WIDE R18, R15, 0x4, R18 ;  /* 0x000000040f127825 */ /* 0x008fe400078e0212 */
[----:B------:R-:W5:Y:S04]  /*1320*/  LDG.E R21, desc[UR6][R20.64] ;  /* 0x0000000614157981 */ /* 0x000f68000c1e1900 */
[----:B------:R-:W2:Y:S01]  /*1330*/  LDG.E R19, desc[UR6][R18.64] ;  /* 0x0000000612137981 */ /* 0x000ea2000c1e1900 */
[----:B------:R-:W0:Y:S02]  /*1340*/  MUFU.RCP R5, R10 ;  /* 0x0000000a00057308 */ /* 0x000e240000001000 */
[----:B0-----:R-:W-:Y:S01]  /*1350*/  FFMA R6, R5, -R10, 1 ;  /* 0x3f80000005067423 */ /* 0x001fe2000000080a */
[----:B-----5:R-:W-:Y:S01]  /*1360*/  FADD R4, R4, -R21 ;  /* 0x8000001504047221 */ /* 0x020fe20000000000 */
[----:B--2---:R-:W-:-:S04]  /*1370*/  FADD R2, R2, -R19 ;  /* 0x8000001302027221 */ /* 0x004fc80000000000 */
[----:B-1----:R-:W-:-:S04]  /*1380*/  FSETP.GTU.AND P4, PT, |R4|, UR4, PT ;  /* 0x0000000404007c0b */ /* 0x002fc8000bf8c200 */
[----:B------:R-:W-:-:S04]  /*1390*/  FSETP.LE.AND P4, PT, |R2|, UR4, !P4 ;  /* 0x0000000402007c0b */ /* 0x000fc8000e783200 */
[----:B----4-:R-:W-:Y:S01]  /*13a0*/  SEL R3, RZ, 0x1, !P4 ;  /* 0x00000001ff037807 */ /* 0x010fe20006000000 */
        /* <DEDUP_REMOVED lines=10> */
.L_x_92:
        /* <DEDUP_REMOVED lines=18> */
.L_x_93:
[----:B------:R-:W0:Y:S01]  /*1570*/  LDC.64 R2, c[0x0][0x3c8] ;  /* 0x0000f200ff027b82 */ /* 0x000e220000000a00 */
[----:B------:R-:W-:Y:S01]  /*1580*/  FFMA R6, R5, R6, 0.5 ;  /* 0x3f00000005067423 */ /* 0x000fe20000000006 */
[----:B------:R-:W1:Y:S03]  /*1590*/  LDCU UR4, c[0x0][0x3bc] ;  /* 0x00007780ff0477ac */ /* 0x000e660008000800 */
[----:B------:R-:W1:Y:S02]  /*15a0*/  F2I.FLOOR.NTZ R5, R6 ;  /* 0x0000000600057305 */ /* 0x000e640000207100 */
[----:B-1----:R-:W-:-:S04]  /*15b0*/  IMAD R5, R4, UR4, R5 ;  /* 0x0000000404057c24 */ /* 0x002fc8000f8e0205 */
[----:B0-----:R-:W-:-:S06]  /*15c0*/  IMAD.WIDE R2, R5, 0xc, R2 ;  /* 0x0000000c05027825 */ /* 0x001fcc00078e0202 */
[----:B------:R-:W2:Y:S01]  /*15d0*/  LDG.E R3, desc[UR6][R2.64+0x8] ;  /* 0x0000080602037981 */ /* 0x000ea2000c1e1900 */
[----:B------:R-:W-:-:S03]  /*15e0*/  IADD3 R8, PT, PT, R8, 0x2, RZ ;  /* 0x0000000208087810 */ /* 0x000fc60007ffe0ff */
[----:B--2---:R0:W-:Y:S04]  /*15f0*/  STG.E desc[UR6][R16.64+0x4], R3 ;  /* 0x0000040310007986 */ /* 0x0041e8000c101906 */
.L_x_89:
[----:B------:R-:W1:Y:S02]  /*1600*/  LDC R2, c[0x0][0x3b0] ;  /* 0x0000ec00ff027b82 */ /* 0x000e640000000800 */
[----:B-1----:R-:W-:-:S04]  /*1610*/  LOP3.LUT R2, R2, 0x1, RZ, 0xc0, !PT ;  /* 0x0000000102027812 */ /* 0x002fc800078ec0ff */
[----:B------:R-:W-:-:S13]  /*1620*/  ISETP.NE.U32.AND P0, PT, R2, 0x1, PT ;  /* 0x000000010200780c */ /* 0x000fda0003f05070 */
[----:B------:R-:W-:Y:S05]  /*1630*/  @P0 EXIT ;  /* 0x000000000000094d */ /* 0x000fea0003800000 */
[----:B0--3--:R-:W0:Y:S01]  /*1640*/  LDC.64 R2, c[0x0][0x390] ;  /* 0x0000e400ff027b82 */ /* 0x009e220000000a00 */
[----:B------:R-:W3:Y:S01]  /*1650*/  LDG.E R4, desc[UR6][R26.64+0x4] ;  /* 0x000004061a047981 */ /* 0x000ee2000c1e1900 */
[----:B------:R-:W1:Y:S03]  /*1660*/  LDCU UR4, c[0x0][0x3b4] ;  /* 0x00007680ff0477ac */ /* 0x000e660008000800 */
[----:B------:R-:W4:Y:S01]  /*1670*/  LDG.E R5, desc[UR6][R26.64] ;  /* 0x000000061a057981 */ /* 0x000f22000c1e1900 */
[----:B------:R-:W5:Y:S02]  /*1680*/  LDCU UR5, c[0x0][0x3c0] ;  /* 0x00007800ff0577ac */ /* 0x000f640008000800 */
[----:B------:R-:W2:Y:S08]  /*1690*/  LDC.64 R12, c[0x0][0x3a8] ;  /* 0x0000ea00ff0c7b82 */ /* 0x000eb00000000a00 */
[----:B------:R-:W1:Y:S01]  /*16a0*/  LDC.64 R10, c[0x0][0x3a0] ;  /* 0x0000e800ff0a7b82 */ /* 0x000e620000000a00 */
[----:B0-----:R-:W-:-:S07]  /*16b0*/  IMAD.WIDE.U32 R2, R8, 0xc, R2 ;  /* 0x0000000c08027825 */ /* 0x001fce00078e0002 */
[----:B------:R-:W0:Y:S01]  /*16c0*/  LDC R16, c[0x0][0x3b8] ;  /* 0x0000ee00ff107b82 */ /* 0x000e220000000800 */
[----:B------:R-:W2:Y:S07]  /*16d0*/  LDG.E R3, desc[UR6][R2.64] ;  /* 0x0000000602037981 */ /* 0x000eae000c1e1900 */
[----:B------:R-:W5:Y:S01]  /*16e0*/  LDC.64 R14, c[0x0][0x380] ;  /* 0x0000e000ff0e7b82 */ /* 0x000f620000000a00 */
[----:B--2---:R-:W-:-:S04]  /*16f0*/  IMAD.WIDE R12, R3, 0x4, R12 ;  /* 0x00000004030c7825 */ /* 0x004fc800078e020c */
[----:B-1----:R-:W-:Y:S02]  /*1700*/  IMAD.WIDE R10, R3, 0x4, R10 ;  /* 0x00000004030a7825 */ /* 0x002fe400078e020a */
[----:B------:R-:W3:Y:S04]  /*1710*/  LDG.E R13, desc[UR6][R12.64] ;  /* 0x000000060c0d7981 */ /* 0x000ee8000c1e1900 */
[----:B------:R-:W4:Y:S01]  /*1720*/  LDG.E R10, desc[UR6][R10.64] ;  /* 0x000000060a0a7981 */ /* 0x000f22000c1e1900 */
[----:B------:R-:W-:Y:S01]  /*1730*/  IADD3 R7, PT, PT, R7, R8, RZ ;  /* 0x0000000807077210 */ /* 0x000fe20007ffe0ff */
[----:B0-----:R-:W0:Y:S03]  /*1740*/  MUFU.RCP R17, R16 ;  /* 0x0000001000117308 */ /* 0x001e260000001000 */
[----:B-----5:R-:W-:-:S04]  /*1750*/  IADD3 R8, P0, PT, R7, R14, RZ ;  /* 0x0000000e07087210 */ /* 0x020fc80007f1e0ff */
[----:B------:R-:W-:Y:S01]  /*1760*/  LEA.HI.X.SX32 R9, R7, R15, 0x1, P0 ;  /* 0x0000000f07097211 */ /* 0x000fe200000f0eff */
[----:B0-----:R-:W-:-:S04]  /*1770*/  FFMA R2, R17, -R16, 1 ;  /* 0x3f80000011027423 */ /* 0x001fc80000000810 */
[----:B------:R-:W-:Y:S01]  /*1780*/  FFMA R2, R17, R2, R17 ;  /* 0x0000000211027223 */ /* 0x000fe20000000011 */
[----:B---3--:R-:W-:Y:S01]  /*1790*/  FADD R4, R4, -R13 ;  /* 0x8000000d04047221 */ /* 0x008fe20000000000 */
[----:B----4-:R-:W-:-:S04]  /*17a0*/  FADD R5, R5, -R10 ;  /* 0x8000000a05057221 */ /* 0x010fc80000000000 */
[----:B------:R-:W-:-:S04]  /*17b0*/  FSETP.GTU.AND P4, PT, |R4|, UR4, PT ;  /* 0x0000000404007c0b */ /* 0x000fc8000bf8c200 */
[----:B------:R-:W-:-:S04]  /*17c0*/  FSETP.LE.AND P4, PT, |R5|, UR4, !P4 ;  /* 0x0000000405007c0b */ /* 0x000fc8000e783200 */
[----:B------:R-:W-:Y:S01]  /*17d0*/  SEL R3, RZ, 0x1, !P4 ;  /* 0x00000001ff037807 */ /* 0x000fe20006000000 */
[----:B------:R-:W-:-:S04]  /*17e0*/  FADD R35, R5, -UR5 ;  /* 0x8000000505237e21 */ /* 0x000fc80008000000 */
[----:B------:R0:W-:Y:S01]  /*17f0*/  STG.E.U8 desc[UR6][R8.64], R3 ;  /* 0x0000000308007986 */ /* 0x0001e2000c101106 */
[----:B------:R-:W1:Y:S01]  /*1800*/  FCHK P0, R35, R16 ;  /* 0x0000001023007302 */ /* 0x000e620000000000 */
[----:B------:R-:W-:-:S04]  /*1810*/  FFMA R5, R2, R35, RZ ;  /* 0x0000002302057223 */ /* 0x000fc800000000ff */
[----:B------:R-:W-:-:S04]  /*1820*/  FFMA R6, R5, -R16, R35 ;  /* 0x8000001005067223 */ /* 0x000fc80000000023 */
[----:B------:R-:W-:Y:S01]  /*1830*/  FFMA R2, R2, R6, R5 ;  /* 0x0000000602027223 */ /* 0x000fe20000000005 */
[----:B01----:R-:W-:Y:S06]  /*1840*/  @!P0 BRA `(.L_x_94) ;  /* 0x0000000000088947 */ /* 0x003fec0003800000 */
[----:B------:R-:W-:-:S07]  /*1850*/  MOV R10, 0x1870 ;  /* 0x00001870000a7802 */ /* 0x000fce0000000f00 */
[----:B------:R-:W-:Y:S05]  /*1860*/  CALL.REL.NOINC `($__internal_1_$__cuda_sm3x_div_rn_noftz_f32_slowpath) ;  /* 0x0000000000747944 */ /* 0x000fea0003c00000 */
.L_x_94:
        /* <DEDUP_REMOVED lines=18> */
.L_x_95:
[----:B------:R-:W0:Y:S01]  /*1990*/  LDC.64 R2, c[0x0][0x3c8] ;  /* 0x0000f200ff027b82 */ /* 0x000e220000000a00 */
[----:B------:R-:W-:Y:S01]  /*19a0*/  FFMA R6, R5, R6, 0.5 ;  /* 0x3f00000005067423 */ /* 0x000fe20000000006 */
[----:B------:R-:W1:Y:S03]  /*19b0*/  LDCU UR4, c[0x0][0x3bc] ;  /* 0x00007780ff0477ac */ /* 0x000e660008000800 */
[----:B------:R-:W1:Y:S02]  /*19c0*/  F2I.FLOOR.NTZ R5, R6 ;  /* 0x0000000600057305 */ /* 0x000e640000207100 */
[----:B-1----:R-:W-:-:S04]  /*19d0*/  IMAD R5, R4, UR4, R5 ;  /* 0x0000000404057c24 */ /* 0x002fc8000f8e0205 */
[----:B0-----:R-:W-:Y:S02]  /*19e0*/  IMAD.WIDE R2, R5, 0xc, R2 ;  /* 0x0000000c05027825 */ /* 0x001fe400078e0202 */
[----:B------:R-:W0:Y:S04]  /*19f0*/  LDC.64 R4, c[0x0][0x388] ;  /* 0x0000e200ff047b82 */ /* 0x000e280000000a00 */
[----:B------:R-:W2:Y:S01]  /*1a00*/  LDG.E R3, desc[UR6][R2.64+0x8] ;  /* 0x0000080602037981 */ /* 0x000ea2000c1e1900 */
[----:B0-----:R-:W-:-:S05]  /*1a10*/  IMAD.WIDE R4, R7, 0x4, R4 ;  /* 0x0000000407047825 */ /* 0x001fca00078e0204 */
[----:B--2---:R-:W-:Y:S01]  /*1a20*/  STG.E desc[UR6][R4.64], R3 ;  /* 0x0000000304007986 */ /* 0x004fe2000c101906 */
[----:B------:R-:W-:Y:S05]  /*1a30*/  EXIT ;  /* 0x000000000000794d */ /* 0x000fea0003800000 */
        .weak           $__internal_1_$__cuda_sm3x_div_rn_noftz_f32_slowpath
        .type           $__internal_1_$__cuda_sm3x_div_rn_noftz_f32_slowpath,@function
        .size           $__internal_1_$__cuda_sm3x_div_rn_noftz_f32_slowpath,(.L_x_113 - $__internal_1_$__cuda_sm3x_div_rn_noftz_f32_slowpath)
$__internal_1_$__cuda_sm3x_div_rn_noftz_f32_slowpath:
[----:B------:R-:W-:Y:S02]  /*1a40*/  SHF.R.U32.HI R3, RZ, 0x17, R0 ;  /* 0x00000017ff037819 */ /* 0x000fe40000011600 */
[----:B------:R-:W-:Y:S02]  /*1a50*/  SHF.R.U32.HI R28, RZ, 0x17, R35 ;  /* 0x00000017ff1c7819 */ /* 0x000fe40000011623 */
[----:B------:R-:W-:Y:S02]  /*1a60*/  LOP3.LUT R3, R3, 0xff, RZ, 0xc0, !PT ;  /* 0x000000ff03037812 */ /* 0x000fe400078ec0ff */
[----:B------:R-:W-:Y:S02]  /*1a70*/  LOP3.LUT R28, R28, 0xff, RZ, 0xc0, !PT ;  /* 0x000000ff1c1c7812 */ /* 0x000fe400078ec0ff */
[----:B------:R-:W-:Y:S02]  /*1a80*/  IADD3 R29, PT, PT, R3, -0x1, RZ ;  /* 0xffffffff031d7810 */ /* 0x000fe40007ffe0ff */
[----:B------:R-:W-:-:S02]  /*1a90*/  IADD3 R2, PT, PT, R28, -0x1, RZ ;  /* 0xffffffff1c027810 */ /* 0x000fc40007ffe0ff */
[----:B------:R-:W-:-:S04]  /*1aa0*/  ISETP.GT.U32.AND P0, PT, R29, 0xfd, PT ;  /* 0x000000fd1d00780c */ /* 0x000fc80003f04070 */
[----:B------:R-:W-:Y:S02]  /*1ab0*/  ISETP.GT.U32.OR P0, PT, R2, 0xfd, P0 ;  /* 0x000000fd0200780c */ /* 0x000fe40000704470 */
[----:B------:R-:W-:-:S11]  /*1ac0*/  MOV R2, R0 ;  /* 0x0000000000027202 */ /* 0x000fd60000000f00 */
[----:B------:R-:W-:Y:S01]  /*1ad0*/  @!P0 MOV R11, RZ ;  /* 0x000000ff000b8202 */ /* 0x000fe20000000f00 */
[----:B------:R-:W-:Y:S06]  /*1ae0*/  @!P0 BRA `(.L_x_96) ;  /* 0x0000000000608947 */ /* 0x000fec0003800000 */
[----:B------:R-:W-:Y:S02]  /*1af0*/  FSETP.GTU.FTZ.AND P0, PT, |R35|, +INF , PT ;  /* 0x7f8000002300780b */ /* 0x000fe40003f1c200 */
[----:B------:R-:W-:-:S04]  /*1b00*/  FSETP.GTU.FTZ.AND P1, PT, |R0|, +INF , PT ;  /* 0x7f8000000000780b */ /* 0x000fc80003f3c200 */
[----:B------:R-:W-:-:S13]  /*1b10*/  PLOP3.LUT P0, PT, P0, P1, PT, 0xf8, 0x8f ;  /* 0x00000000008f781c */ /* 0x000fda0000703f70 */
[----:B------:R-:W-:Y:S05]  /*1b20*/  @P0 BRA `(.L_x_97) ;  /* 0x0000000400480947 */ /* 0x000fea0003800000 */
[----:B------:R-:W-:-:S13]  /*1b30*/  LOP3.LUT P0, RZ, R2, 0x7fffffff, R35, 0xc8, !PT ;  /* 0x7fffffff02ff7812 */ /* 0x000fda000780c823 */
[----:B------:R-:W-:Y:S05]  /*1b40*/  @!P0 BRA `(.L_x_98) ;  /* 0x0000000400388947 */ /* 0x000fea0003800000 */
[C---:B------:R-:W-:Y:S02]  /*1b50*/  FSETP.NEU.FTZ.AND P2, PT, |R35|.reuse, +INF , PT ;  /* 0x7f8000002300780b */ /* 0x040fe40003f5d200 */
        /* <DEDUP_REMOVED lines=9> */
[----:B------:R-:W-:Y:S02]  /*1bf0*/  IADD3 R11, PT, PT, R28, -0x1, RZ ;  /* 0xffffffff1c0b7810 */ /* 0x000fe40007ffe0ff */
[----:B------:R-:W-:Y:S02]  /*1c00*/  ISETP.GE.AND P1, PT, R29, RZ, PT ;  /* 0x000000ff1d00720c */ /* 0x000fe40003f26270 */
[----:B------:R-:W-:-:S11]  /*1c10*/  ISETP.GE.AND P0, PT, R11, RZ, PT ;  /* 0x000000ff0b00720c */ /* 0x000fd60003f06270 */
[----:B------:R-:W-:Y:S02]  /*1c20*/  @!P1 FFMA R2, R0, 1.84467440737095516160e+19, RZ ;  /* 0x5f80000000029823 */ /* 0x000fe400000000ff */
[----:B------:R-:W-:Y:S01]  /*1c30*/  @P0 MOV R11, RZ ;  /* 0x000000ff000b0202 */ /* 0x000fe20000000f00 */
[----:B------:R-:W-:Y:S01]  /*1c40*/  @!P0 FFMA R35, R35, 1.84467440737095516160e+19, RZ ;  /* 0x5f80000023238823 */ /* 0x000fe200000000ff */
[----:B------:R-:W-:-:S04]  /*1c50*/  @!P0 MOV R11, 0xffffffc0 ;  /* 0xffffffc0000b8802 */ /* 0x000fc80000000f00 */
[----:B------:R-:W-:-:S07]  /*1c60*/  @!P1 IADD3 R11, PT, PT, R11, 0x40, RZ ;  /* 0x000000400b0b9810 */ /* 0x000fce0007ffe0ff */
.L_x_96:
[----:B------:R-:W-:Y:S02]  /*1c70*/  LEA R29, R3, 0xc0800000, 0x17 ;  /* 0xc0800000031d7811 */ /* 0x000fe400078eb8ff */
[----:B------:R-:W-:Y:S02]  /*1c80*/  IADD3 R28, PT, PT, R28, -0x7f, RZ ;  /* 0xffffff811c1c7810 */ /* 0x000fe40007ffe0ff */
[----:B------:R-:W-:-:S04]  /*1c90*/  IADD3 R36, PT, PT, -R29, R2, RZ ;  /* 0x000000021d247210 */ /* 0x000fc80007ffe1ff */
[----:B------:R-:W0:Y:S01]  /*1ca0*/  MUFU.RCP R2, R36 ;  /* 0x0000002400027308 */ /* 0x000e220000001000 */
[----:B------:R-:W-:-:S04]  /*1cb0*/  FADD.FTZ R31, -R36, -RZ ;  /* 0x800000ff241f7221 */ /* 0x000fc80000010100 */
[----:B0-----:R-:W-:-:S04]  /*1cc0*/  FFMA R29, R2, R31, 1 ;  /* 0x3f800000021d7423 */ /* 0x001fc8000000001f */
[----:B------:R-:W-:Y:S01]  /*1cd0*/  FFMA R29, R2, R29, R2 ;  /* 0x0000001d021d7223 */ /* 0x000fe20000000002 */
[C---:B------:R-:W-:Y:S01]  /*1ce0*/  IMAD R2, R28.reuse, -0x800000, R35 ;  /* 0xff8000001c027824 */ /* 0x040fe200078e0223 */
[----:B------:R-:W-:-:S03]  /*1cf0*/  IADD3 R28, PT, PT, R28, 0x7f, -R3 ;  /* 0x0000007f1c1c7810 */ /* 0x000fc60007ffe803 */
[----:B------:R-:W-:Y:S01]  /*1d00*/  FFMA R30, R2, R29, RZ ;  /* 0x0000001d021e7223 */ /* 0x000fe200000000ff */
[----:B------:R-:W-:-:S03]  /*1d10*/  IADD3 R11, PT, PT, R28, R11, RZ ;  /* 0x0000000b1c0b7210 */ /* 0x000fc60007ffe0ff */
[----:B------:R-:W-:-:S04]  /*1d20*/  FFMA R32, R31, R30, R2 ;  /* 0x0000001e1f207223 */ /* 0x000fc80000000002 */
[----:B------:R-:W-:-:S04]  /*1d30*/  FFMA R32, R29, R32, R30 ;  /* 0x000000201d207223 */ /* 0x000fc8000000001e */
[----:B------:R-:W-:-:S04]  /*1d40*/  FFMA R31, R31, R32, R2 ;  /* 0x000000201f1f7223 */ /* 0x000fc80000000002 */
[----:B------:R-:W-:-:S05]  /*1d50*/  FFMA R2, R29, R31, R32 ;  /* 0x0000001f1d027223 */ /* 0x000fca0000000020 */
[----:B------:R-:W-:-:S04]  /*1d60*/  SHF.R.U32.HI R3, RZ, 0x17, R2 ;  /* 0x00000017ff037819 */ /* 0x000fc80000011602 */
[----:B------:R-:W-:-:S04]  /*1d70*/  LOP3.LUT R28, R3, 0xff, RZ, 0xc0, !PT ;  /* 0x000000ff031c7812 */ /* 0x000fc800078ec0ff */
[----:B------:R-:W-:-:S04]  /*1d80*/  IADD3 R3, PT, PT, R28, R11, RZ ;  /* 0x0000000b1c037210 */ /* 0x000fc80007ffe0ff */
[----:B------:R-:W-:-:S04]  /*1d90*/  IADD3 R28, PT, PT, R3, -0x1, RZ ;  /* 0xffffffff031c7810 */ /* 0x000fc80007ffe0ff */
        /* <DEDUP_REMOVED lines=9> */
[CCC-:B------:R-:W-:Y:S01]  /*1e30*/  FFMA.RZ R11, R29.reuse, R31.reuse, R32.reuse ;  /* 0x0000001f1d0b7223 */ /* 0x1c0fe2000000c020 */
[CCC-:B------:R-:W-:Y:S01]  /*1e40*/  FFMA.RP R28, R29.reuse, R31.reuse, R32.reuse ;  /* 0x0000001f1d1c7223 */ /* 0x1c0fe20000008020 */
[----:B------:R-:W-:Y:S01]  /*1e50*/  FFMA.RM R31, R29, R31, R32 ;  /* 0x0000001f1d1f7223 */ /* 0x000fe20000004020 */
[----:B------:R-:W-:Y:S02]  /*1e60*/  IADD3 R29, PT, PT, R3, 0x20, RZ ;  /* 0x00000020031d7810 */ /* 0x000fe40007ffe0ff */
[----:B------:R-:W-:Y:S02]  /*1e70*/  LOP3.LUT R11, R11, 0x7fffff, RZ, 0xc0, !PT ;  /* 0x007fffff0b0b7812 */ /* 0x000fe400078ec0ff */
[----:B------:R-:W-:Y:S02]  /*1e80*/  ISETP.NE.AND P0, PT, R3, RZ, PT ;  /* 0x000000ff0300720c */ /* 0x000fe40003f05270 */
[----:B------:R-:W-:Y:S02]  /*1e90*/  LOP3.LUT R30, R11, 0x800000, RZ, 0xfc, !PT ;  /* 0x008000000b1e7812 */ /* 0x000fe400078efcff */
[----:B------:R-:W-:-:S02]  /*1ea0*/  ISETP.NE.AND P1, PT, R3, RZ, PT ;  /* 0x000000ff0300720c */ /* 0x000fc40003f25270 */
[----:B------:R-:W-:Y:S02]  /*1eb0*/  IADD3 R3, PT, PT, -R3, RZ, RZ ;  /* 0x000000ff03037210 */ /* 0x000fe40007ffe1ff */
[----:B------:R-:W-:Y:S02]  /*1ec0*/  SHF.L.U32 R29, R30, R29, RZ ;  /* 0x0000001d1e1d7219 */ /* 0x000fe400000006ff */
[----:B------:R-:W-:Y:S02]  /*1ed0*/  FSETP.NEU.FTZ.AND P2, PT, R28, R31, PT ;  /* 0x0000001f1c00720b */ /* 0x000fe40003f5d000 */
[----:B------:R-:W-:Y:S02]  /*1ee0*/  SEL R3, R3, RZ, P0 ;  /* 0x000000ff03037207 */ /* 0x000fe40000000000 */
[----:B------:R-:W-:Y:S02]  /*1ef0*/  ISETP.NE.AND P1, PT, R29, RZ, P1 ;  /* 0x000000ff1d00720c */ /* 0x000fe40000f25270 */
[----:B------:R-:W-:-:S02]  /*1f00*/  SHF.R.U32.HI R30, RZ, R3, R30 ;  /* 0x00000003ff1e7219 */ /* 0x000fc4000001161e */
[----:B------:R-:W-:Y:S02]  /*1f10*/  PLOP3.LUT P1, PT, P2, P1, PT, 0xf8, 0x8f ;  /* 0x00000000008f781c */ /* 0x000fe40001723f70 */
[----:B------:R-:W-:Y:S02]  /*1f20*/  SHF.R.U32.HI R11, RZ, 0x1, R30 ;  /* 0x00000001ff0b7819 */ /* 0x000fe4000001161e */
[----:B------:R-:W-:-:S04]  /*1f30*/  SEL R28, RZ, 0x1, !P1 ;  /* 0x00000001ff1c7807 */ /* 0x000fc80004800000 */
[----:B------:R-:W-:-:S04]  /*1f40*/  LOP3.LUT R3, R28, 0x1, R11, 0xf8, !PT ;  /* 0x000000011c037812 */ /* 0x000fc800078ef80b */
[----:B------:R-:W-:-:S04]  /*1f50*/  LOP3.LUT R30, R3, R30, RZ, 0xc0, !PT ;  /* 0x0000001e031e7212 */ /* 0x000fc800078ec0ff */
[----:B------:R-:W-:-:S04]  /*1f60*/  IADD3 R11, PT, PT, R11, R30, RZ ;  /* 0x0000001e0b0b7210 */ /* 0x000fc80007ffe0ff */
[----:B------:R-:W-:Y:S01]  /*1f70*/  LOP3.LUT R2, R11, R2, RZ, 0xfc, !PT ;  /* 0x000000020b027212 */ /* 0x000fe200078efcff */
[----:B------:R-:W-:Y:S06]  /*1f80*/  BRA `(.L_x_103) ;  /* 0x0000000000347947 */ /* 0x000fec0003800000 */
.L_x_102:
[----:B------:R-:W-:-:S04]  /*1f90*/  LOP3.LUT R2, R2, 0x80000000, RZ, 0xc0, !PT ;  /* 0x8000000002027812 */ /* 0x000fc800078ec0ff */
[----:B------:R-:W-:Y:S01]  /*1fa0*/  LOP3.LUT R2, R2, 0x7f800000, RZ, 0xfc, !PT ;  /* 0x7f80000002027812 */ /* 0x000fe200078efcff */
[----:B------:R-:W-:Y:S06]  /*1fb0*/  BRA `(.L_x_103) ;  /* 0x0000000000287947 */ /* 0x000fec0003800000 */
.L_x_101:
[----:B------:R-:W-:Y:S01]  /*1fc0*/  LEA R2, R11, R2, 0x17 ;  /* 0x000000020b027211 */ /* 0x000fe200078eb8ff */
[----:B------:R-:W-:Y:S06]  /*1fd0*/  BRA `(.L_x_103) ;  /* 0x0000000000207947 */ /* 0x000fec0003800000 */
.L_x_100:
[----:B------:R-:W-:-:S04]  /*1fe0*/  LOP3.LUT R35, R2, 0x80000000, R35, 0x48, !PT ;  /* 0x8000000002237812 */ /* 0x000fc800078e4823 */
[----:B------:R-:W-:Y:S01]  /*1ff0*/  LOP3.LUT R2, R35, 0x7f800000, RZ, 0xfc, !PT ;  /* 0x7f80000023027812 */ /* 0x000fe200078efcff */
[----:B------:R-:W-:Y:S06]  /*2000*/  BRA `(.L_x_103) ;  /* 0x0000000000147947 */ /* 0x000fec0003800000 */
.L_x_99:
[----:B------:R-:W-:Y:S01]  /*2010*/  LOP3.LUT R2, R2, 0x80000000, R35, 0x48, !PT ;  /* 0x8000000002027812 */ /* 0x000fe200078e4823 */
[----:B------:R-:W-:Y:S06]  /*2020*/  BRA `(.L_x_103) ;  /* 0x00000000000c7947 */ /* 0x000fec0003800000 */
.L_x_98:
[----:B------:R-:W0:Y:S01]  /*2030*/  MUFU.RSQ R2, -QNAN ;  /* 0xffc0000000027908 */ /* 0x000e220000001400 */
[----:B------:R-:W-:Y:S05]  /*2040*/  BRA `(.L_x_103) ;  /* 0x0000000000047947 */ /* 0x000fea0003800000 */
.L_x_97:
[----:B------:R-:W-:-:S07]  /*2050*/  FADD.FTZ R2, R35, R0 ;  /* 0x0000000023027221 */ /* 0x000fce0000010000 */
.L_x_103:
[----:B------:R-:W-:-:S04]  /*2060*/  HFMA2 R11, -RZ, RZ, 0, 0 ;  /* 0x00000000ff0b7431 */ /* 0x000fc800000001ff */
[----:B0-----:R-:W-:Y:S05]  /*2070*/  RET.REL.NODEC R10 `(_Z22compute_active_sensorsPbPfP6sensorP5voxelS0_S0_iffiffP10correction) ;  /* 0xffffffdc0ae07950 */ /* 0x001fea0003c3ffff */
.L_x_104:
        /* <DEDUP_REMOVED lines=16> */
.L_x_113:


//--------------------- .text._Z21create_anode_responseP6sensorPiPf --------------------------
	.section	.text._Z21create_anode_responseP6sensorPiPf,"ax",@progbits
	.align	128
        .global         _Z21create_anode_responseP6sensorPiPf
        .type           _Z21create_anode_responseP6sensorPiPf,@function
        .size           _Z21create_anode_responseP6sensorPiPf,(.L_x_117 - _Z21create_anode_responseP6sensorPiPf)
        .other          _Z21create_anode_responseP6sensorPiPf,@"STO_CUDA_ENTRY STV_DEFAULT"
_Z21create_anode_responseP6sensorPiPf:
.text._Z21create_anode_responseP6sensorPiPf:
[----:B------:R-:W-:Y:S01]  /*0000*/  LDC R1, c[0x0][0x37c] ;  /* 0x0000df00ff017b82 */ /* 0x000fe20000000800 */
[----:B------:R-:W0:Y:S07]  /*0010*/  S2R R7, SR_CTAID.X ;  /* 0x0000000000077919 */ /* 0x000e2e0000002500 */
[----:B------:R-:W0:Y:S01]  /*0020*/  LDC.64 R2, c[0x0][0x388] ;  /* 0x0000e200ff027b82 */ /* 0x000e220000000a00 */
[----:B------:R-:W1:Y:S07]  /*0030*/  LDCU.64 UR4, c[0x0][0x358] ;  /* 0x00006b00ff0477ac */ /* 0x000e6e0008000a00 */
[----:B------:R-:W2:Y:S01]  /*0040*/  LDC.64 R4, c[0x0][0x390] ;  /* 0x0000e400ff047b82 */ /* 0x000ea20000000a00 */
[----:B0-----:R-:W-:-:S04]  /*0050*/  IMAD.WIDE.U32 R2, R7, 0x4, R2 ;  /* 0x0000000407027825 */ /* 0x001fc800078e0002 */
[----:B--2---:R-:W-:Y:S02]  /*0060*/  IMAD.WIDE.U32 R4, R7, 0x4, R4 ;  /* 0x0000000407047825 */ /* 0x004fe400078e0004 */
[----:B-1----:R-:W2:Y:S01]  /*0070*/  LDG.E R3, desc[UR4][R2.64] ;  /* 0x0000000402037981 */ /* 0x002ea2000c1e1900 */
[----:B------:R-:W2:Y:S03]  /*0080*/  LDC.64 R6, c[0x0][0x380] ;  /* 0x0000e000ff067b82 */ /* 0x000ea60000000a00 */
[----:B------:R-:W3:Y:S01]  /*0090*/  LDG.E R5, desc[UR4][R4.64] ;  /* 0x0000000404057981 */ /* 0x000ee2000c1e1900 */
[----:B--2---:R-:W-:-:S05]  /*00a0*/  IMAD.WIDE R6, R3, 0xc, R6 ;  /* 0x0000000c03067825 */ /* 0x004fca00078e0206 */
[----:B---3--:R-:W-:Y:S01]  /*00b0*/  STG.E desc[UR4][R6.64+0x4], R5 ;  /* 0x0000040506007986 */ /* 0x008fe2000c101904 */
[----:B------:R-:W-:Y:S05]  /*00c0*/  EXIT ;  /* 0x000000000000794d */ /* 0x000fea0003800000 */
.L_x_105:
        /* <DEDUP_REMOVED lines=11> */
.L_x_117:


//--------------------- .text._Z16initialize_anodeP6sensorffPfffS1_f --------------------------
	.section	.text._Z16initialize_anodeP6sensorffPfffS1_f,"ax",@progbits
	.align	128
        .global         _Z16initialize_anodeP6sensorffPfffS1_f
        .type           _Z16initialize_anodeP6sensorffPfffS1_f,@function
        .size           _Z16initialize_anodeP6sensorffPfffS1_f,(.L_x_118 - _Z16initialize_anodeP6sensorffPfffS1_f)
        .other          _Z16initialize_anodeP6sensorffPfffS1_f,@"STO_CUDA_ENTRY STV_DEFAULT"
_Z16initialize_anodeP6sensorffPfffS1_f:
.text._Z16initialize_anodeP6sensorffPfffS1_f:
[----:B------:R-:W-:Y:S01]  /*0000*/  LDC R1, c[0x0][0x37c] ;  /* 0x0000df00ff017b82 */ /* 0x000fe20000000800 */
[----:B------:R-:W0:Y:S07]  /*0010*/  S2R R11, SR_CTAID.X ;  /* 0x00000000000b7919 */ /* 0x000e2e0000002500 */
[----:B------:R-:W0:Y:S01]  /*0020*/  LDC.64 R4, c[0x0][0x390] ;  /* 0x0000e400ff047b82 */ /* 0x000e220000000a00 */
[----:B------:R-:W1:Y:S01]  /*0030*/  LDCU.64 UR4, c[0x0][0x358] ;  /* 0x00006b00ff0477ac */ /* 0x000e620008000a00 */
[----:B------:R-:W2:Y:S06]  /*0040*/  LDCU.64 UR6, c[0x0][0x388] ;  /* 0x00007100ff0677ac */ /* 0x000eac0008000a00 */
[----:B------:R-:W2:Y:S08]  /*0050*/  LDC R0, c[0x0][0x3a8] ;  /* 0x0000ea00ff007b82 */ /* 0x000eb00000000800 */
[----:B------:R-:W3:Y:S01]  /*0060*/  LDC.64 R2, c[0x0][0x380] ;  /* 0x0000e000ff027b82 */ /* 0x000ee20000000a00 */
[----:B0-----:R-:W-:-:S06]  /*0070*/  IMAD.WIDE.U32 R4, R11, 0x4, R4 ;  /* 0x000000040b047825 */ /* 0x001fcc00078e0004 */
[----:B-1----:R-:W4:Y:S01]  /*0080*/  LDG.E R4, desc[UR4][R4.64] ;  /* 0x0000000404047981 */ /* 0x002f22000c1e1900 */
[C---:B--2---:R-:W-:Y:S01]  /*0090*/  FADD R9, R0.reuse, UR7 ;  /* 0x0000000700097e21 */ /* 0x044fe20008000000 */
[----:B------:R-:W-:Y:S01]  /*00a0*/  FADD R7, -R0, UR6 ;  /* 0x0000000600077e21 */ /* 0x000fe20008000100 */
[----:B---3--:R-:W-:Y:S01]  /*00b0*/  IMAD.WIDE.U32 R2, R11, 0xc, R2 ;  /* 0x0000000c0b027825 */ /* 0x008fe200078e0002 */
[----:B------:R-:W-:Y:S02]  /*00c0*/  PLOP3.LUT P1, PT, PT, PT, PT, 0x8, 0x80 ;  /* 0x000000000080781c */ /* 0x000fe40003f2e170 */
[----:B----4-:R-:W-:-:S04]  /*00d0*/  FSETP.GEU.AND P0, PT, R4, R9, PT ;  /* 0x000000090400720b */ /* 0x010fc80003f0e000 */
[----:B------:R-:W-:-:S13]  /*00e0*/  FSETP.LEU.OR P0, PT, R4, R7, P0 ;  /* 0x000000070400720b */ /* 0x000fda000070b400 */
[----:B------:R-:W-:Y:S05]  /*00f0*/  @P0 BRA `(.L_x_106) ;  /* 0x0000000000240947 */ /* 0x000fea0003800000 */
[----:B------:R-:W0:Y:S01]  /*0100*/  LDC.64 R4, c[0x0][0x3a0] ;  /* 0x0000e800ff047b82 */ /* 0x000e220000000a00 */
[----:B------:R-:W1:Y:S01]  /*0110*/  LDCU UR6, c[0x0][0x398] ;  /* 0x00007300ff0677ac */ /* 0x000e620008000800 */
[----:B0-----:R-:W-:-:S06]  /*0120*/  IMAD.WIDE.U32 R4, R11, 0x4, R4 ;  /* 0x000000040b047825 */ /* 0x001fcc00078e0004 */
[----:B------:R-:W2:Y:S01]  /*0130*/  LDG.E R4, desc[UR4][R4.64] ;  /* 0x0000000404047981 */ /* 0x000ea2000c1e1900 */
[----:B-1----:R-:W-:-:S05]  /*0140*/  FADD R7, -R0, UR6 ;  /* 0x0000000600077e21 */ /* 0x002fca0008000100 */
[----:B--2---:R-:W-:-:S13]  /*0150*/  FSETP.GT.AND P0, PT, R4, R7, PT ;  /* 0x000000070400720b */ /* 0x004fda0003f04000 */
[----:B------:R-:W0:Y:S02]  /*0160*/  @P0 LDC R7, c[0x0][0x39c] ;  /* 0x0000e700ff070b82 */ /* 0x000e240000000800 */
[----:B0-----:R-:W-:-:S05]  /*0170*/  @P0 FADD R7, R0, R7 ;  /* 0x0000000700070221 */ /* 0x001fca0000000000 */
[----:B------:R-:W-:-:S13]  /*0180*/  @P0 FSETP.LT.AND P1, PT, R4, R7, PT ;  /* 0x000000070400020b */ /* 0x000fda0003f21000 */
.L_x_106:
[----:B------:R-:W-:Y:S01]  /*0190*/  SEL R5, RZ, 0x1, !P1 ;  /* 0x00000001ff057807 */ /* 0x000fe20004800000 */
[----:B------:R-:W-:Y:S04]  /*01a0*/  STG.E desc[UR4][R2.64], R11 ;  /* 0x0000000b02007986 */ /* 0x000fe8000c101904 */
[----:B------:R-:W-:Y:S04]  /*01b0*/  STG.E desc[UR4][R2.64+0x4], RZ ;  /* 0x000004ff02007986 */ /* 0x000fe8000c101904 */
[----:B------:R-:W-:Y:S01]  /*01c0*/  STG.E.U8 desc[UR4][R2.64+0x8], R5 ;  /* 0x0000080502007986 */ /* 0x000fe2000c101104 */
[----:B------:R-:W-:Y:S05]  /*01d0*/  EXIT ;  /* 0x000000000000794d */ /* 0x000fea0003800000 */
.L_x_107:
        /* <DEDUP_REMOVED lines=10> */
.L_x_118:


//--------------------- .text._Z13create_voxelsP5voxelffffffff --------------------------
	.section	.text._Z13create_voxelsP5voxelffffffff,"ax",@progbits
	.align	128
        .global         _Z13create_voxelsP5voxelffffffff
        .type           _Z13create_voxelsP5voxelffffffff,@function
        .size           _Z13create_voxelsP5voxelffffffff,(.L_x_114 - _Z13create_voxelsP5voxelffffffff)
        .other          _Z13create_voxelsP5voxelffffffff,@"STO_CUDA_ENTRY STV_DEFAULT"
_Z13create_voxelsP5voxelffffffff:
.text._Z13create_voxelsP5voxelffffffff:
[----:B------:R-:W-:Y:S08]  /*0000*/  LDC R1, c[0x0][0x37c] ;  /* 0x0000df00ff017b82 */ /* 0x000ff00000000800 */
[----:B------:R-:W0:Y:S01]  /*0010*/  S2UR UR5, SR_CTAID.Y ;  /* 0x00000000000579c3 */ /* 0x000e220000002600 */
[----:B------:R-:W1:Y:S01]  /*0020*/  LDCU.64 UR10, c[0x0][0x398] ;  /* 0x00007300ff0a77ac */ /* 0x000e620008000a00 */
[----:B------:R-:W2:Y:S06]  /*0030*/  LDCU UR4, c[0x0][0x374] ;  /* 0x00006e80ff0477ac */ /* 0x000eac0008000800 */
[----:B------:R-:W3:Y:S01]  /*0040*/  S2UR UR8, SR_CTAID.X ;  /* 0x00000000000879c3 */ /* 0x000ee20000002500 */
[----:B------:R-:W4:Y:S07]  /*0050*/  LDCU.64 UR6, c[0x0][0x380] ;  /* 0x00007000ff0677ac */ /* 0x000f2e0008000a00 */
[----:B------:R-:W1:Y:S08]  /*0060*/  LDC R2, c[0x0][0x390] ;  /* 0x0000e400ff027b82 */ /* 0x000e700000000800 */
[----:B------:R-:W5:Y:S01]  /*0070*/  LDC R9, c[0x0][0x388] ;  /* 0x0000e200ff097b82 */ /* 0x000f620000000800 */
[----:B0-----:R-:W-:-:S02]  /*0080*/  I2FP.F32.U32 R5, UR5 ;  /* 0x0000000500057c45 */ /* 0x001fc40008201000 */
[----:B---3--:R-:W-:Y:S01]  /*0090*/  I2FP.F32.U32 R0, UR8 ;  /* 0x0000000800007c45 */ /* 0x008fe20008201000 */
[----:B--2---:R-:W-:Y:S01]  /*00a0*/  UIMAD UR4, UR8, UR4, URZ ;  /* 0x00000004080472a4 */ /* 0x004fe2000f8e02ff */
[----:B------:R-:W0:Y:S03]  /*00b0*/  LDCU.64 UR8, c[0x0][0x358] ;  /* 0x00006b00ff0877ac */ /* 0x000e260008000a00 */
[----:B------:R-:W-:Y:S01]  /*00c0*/  UIADD3 UR5, UP0, UPT, UR4, UR5, URZ ;  /* 0x0000000504057290 */ /* 0x000fe2000ff1e0ff */
[----:B-1----:R-:W-:-:S03]  /*00d0*/  FFMA R5, R5, UR11, R2 ;  /* 0x0000000b05057c23 */ /* 0x002fc60008000002 */
[----:B------:R-:W-:Y:S02]  /*00e0*/  UIADD3.X UR4, UPT, UPT, URZ, URZ, URZ, UP0, !UPT ;  /* 0x000000ffff047290 */ /* 0x000fe400087fe4ff */
[----:B----4-:R-:W-:Y:S01]  /*00f0*/  ULEA UR6, UP0, UR5, UR6, 0x4 ;  /* 0x0000000605067291 */ /* 0x010fe2000f8020ff */
[----:B-----5:R-:W-:Y:S01]  /*0100*/  FFMA R9, R0, UR10, R9 ;  /* 0x0000000a00097c23 */ /* 0x020fe20008000009 */
[----:B------:R-:W-:Y:S02]  /*0110*/  FMUL R0, R5, R5 ;  /* 0x0000000505007220 */ /* 0x000fe40000400000 */
[----:B------:R-:W-:Y:S02]  /*0120*/  ULEA.HI.X UR4, UR5, UR7, UR4, 0x4, UP0 ;  /* 0x0000000705047291 */ /* 0x000fe400080f2404 */
[----:B------:R-:W-:-:S04]  /*0130*/  FFMA R0, R9, R9, R0 ;  /* 0x0000000909007223 */ /* 0x000fc80000000000 */
[----:B------:R-:W-:Y:S01]  /*0140*/  MOV R3, UR4 ;  /* 0x0000000400037c02 */ /* 0x000fe20008000f00 */
[----:B------:R1:W2:Y:S01]  /*0150*/  MUFU.RSQ R7, R0 ;  /* 0x0000000000077308 */ /* 0x0002a20000001400 */
[----:B------:R-:W-:-:S04]  /*0160*/  IADD3 R2, PT, PT, R0, -0xd000000, RZ ;  /* 0xf300000000027810 */ /* 0x000fc80007ffe0ff */
[----:B------:R-:W-:Y:S02]  /*0170*/  ISETP.GT.U32.AND P0, PT, R2, 0x727fffff, PT ;  /* 0x727fffff0200780c */ /* 0x000fe40003f04070 */
[----:B------:R-:W-:-:S11]  /*0180*/  MOV R2, UR6 ;  /* 0x0000000600027c02 */ /* 0x000fd60008000f00 */
[----:B012---:R-:W-:Y:S05]  /*0190*/  @!P0 BRA `(.L_x_108) ;  /* 0x0000000000108947 */ /* 0x007fea0003800000 */
[----:B------:R-:W-:-:S07]  /*01a0*/  MOV R6, 0x1c0 ;  /* 0x000001c000067802 */ /* 0x000fce0000000f00 */
[----:B------:R-:W-:Y:S05]  /*01b0*/  CALL.REL.NOINC `($__internal_2_$__cuda_sm20_sqrt_rn_f32_slowpath) ;  /* 0x0000000000387944 */ /* 0x000fea0003c00000 */
[----:B------:R-:W-:Y:S01]  /*01c0*/  MOV R7, R4 ;  /* 0x0000000400077202 */ /* 0x000fe20000000f00 */
[----:B------:R-:W-:Y:S06]  /*01d0*/  BRA `(.L_x_109) ;  /* 0x0000000000107947 */ /* 0x000fec0003800000 */
.L_x_108:
[----:B------:R-:W-:Y:S01]  /*01e0*/  FMUL.FTZ R11, R0, R7 ;  /* 0x00000007000b7220 */ /* 0x000fe20000410000 */
[----:B------:R-:W-:-:S03]  /*01f0*/  FMUL.FTZ R7, R7, 0.5 ;  /* 0x3f00000007077820 */ /* 0x000fc60000410000 */
[----:B------:R-:W-:-:S04]  /*0200*/  FFMA R0, -R11, R11, R0 ;  /* 0x0000000b0b007223 */ /* 0x000fc80000000100 */
[----:B------:R-:W-:-:S07]  /*0210*/  FFMA R7, R0, R7, R11 ;  /* 0x0000000700077223 */ /* 0x000fce000000000b */
.L_x_109:
[----:B------:R-:W0:Y:S01]  /*0220*/  LDC.64 R10, c[0x0][0x3a0] ;  /* 0x0000e800ff0a7b82 */ /* 0x000e220000000a00 */
[----:B------:R-:W-:Y:S04]  /*0230*/  STG.E desc[UR8][R2.64], R9 ;  /* 0x0000000902007986 */ /* 0x000fe8000c101908 */
[----:B------:R-:W-:Y:S01]  /*0240*/  STG.E desc[UR8][R2.64+0x4], R5 ;  /* 0x0000040502007986 */ /* 0x000fe2000c101908 */
[----:B0-----:R-:W-:-:S03]  /*0250*/  FSETP.GEU.AND P0, PT, R7, R10, PT ;  /* 0x0000000a0700720b */ /* 0x001fc60003f0e000 */
[----:B------:R-:W-:Y:S01]  /*0260*/  STG.E desc[UR8][R2.64+0x8], R11 ;  /* 0x0000080b02007986 */ /* 0x000fe2000c101908 */
[----:B------:R-:W-:-:S05]  /*0270*/  SEL R7, RZ, 0x1, P0 ;  /* 0x00000001ff077807 */ /* 0x000fca0000000000 */
[----:B------:R-:W-:Y:S01]  /*0280*/  STG.E.U8 desc[UR8][R2.64+0xc], R7 ;  /* 0x00000c0702007986 */ /* 0x000fe2000c101108 */
[----:B------:R-:W-:Y:S05]  /*0290*/  EXIT ;  /* 0x000000000000794d */ /* 0x000fea0003800000 */
        .weak           $__internal_2_$__cuda_sm20_sqrt_rn_f32_slowpath
        .type           $__internal_2_$__cuda_sm20_sqrt_rn_f32_slowpath,@function
        .size           $__internal_2_$__cuda_sm20_sqrt_rn_f32_slowpath,(.L_x_114 - $__internal_2_$__cuda_sm20_sqrt_rn_f32_slowpath)
$__internal_2_$__cuda_sm20_sqrt_rn_f32_slowpath:
[----:B------:R-:W-:-:S13]  /*02a0*/  LOP3.LUT P0, RZ, R0, 0x7fffffff, RZ, 0xc0, !PT ;  /* 0x7fffffff00ff7812 */ /* 0x000fda000780c0ff */
[----:B------:R-:W-:Y:S01]  /*02b0*/  @!P0 MOV R4, R0 ;  /* 0x0000000000048202 */ /* 0x000fe20000000f00 */
[----:B------:R-:W-:Y:S06]  /*02c0*/  @!P0 BRA `(.L_x_110) ;  /* 0x0000000000448947 */ /* 0x000fec0003800000 */
[----:B------:R-:W-:-:S13]  /*02d0*/  FSETP.GEU.FTZ.AND P0, PT, R0, RZ, PT ;  /* 0x000000ff0000720b */ /* 0x000fda0003f1e000 */
[----:B------:R-:W-:Y:S01]  /*02e0*/  @!P0 MOV R4, 0x7fffffff ;  /* 0x7fffffff00048802 */ /* 0x000fe20000000f00 */
[----:B------:R-:W-:Y:S06]  /*02f0*/  @!P0 BRA `(.L_x_110) ;  /* 0x0000000000388947 */ /* 0x000fec0003800000 */
[----:B------:R-:W-:-:S13]  /*0300*/  FSETP.GTU.FTZ.AND P0, PT, |R0|, +INF , PT ;  /* 0x7f8000000000780b */ /* 0x000fda0003f1c200 */
[----:B------:R-:W-:Y:S01]  /*0310*/  @P0 FADD.FTZ R4, R0, 1 ;  /* 0x3f80000000040421 */ /* 0x000fe20000010000 */
[----:B------:R-:W-:Y:S06]  /*0320*/  @P0 BRA `(.L_x_110) ;  /* 0x00000000002c0947 */ /* 0x000fec0003800000 */
[----:B------:R-:W-:-:S13]  /*0330*/  FSETP.NEU.FTZ.AND P0, PT, |R0|, +INF , PT ;  /* 0x7f8000000000780b */ /* 0x000fda0003f1d200 */
[----:B------:R-:W-:Y:S01]  /*0340*/  @!P0 MOV R4, R0 ;  /* 0x0000000000048202 */ /* 0x000fe20000000f00 */
[----:B------:R-:W-:Y:S06]  /*0350*/  @!P0 BRA `(.L_x_110) ;  /* 0x0000000000208947 */ /* 0x000fec0003800000 */
[----:B------:R-:W-:-:S04]  /*0360*/  FFMA R0, R0, 1.84467440737095516160e+19, RZ ;  /* 0x5f80000000007823 */ /* 0x000fc800000000ff */
[----:B------:R-:W0:Y:S02]  /*0370*/  MUFU.RSQ R7, R0 ;  /* 0x0000000000077308 */ /* 0x000e240000001400 */
[----:B0-----:R-:W-:Y:S01]  /*0380*/  FMUL.FTZ R11, R0, R7 ;  /* 0x00000007000b7220 */ /* 0x001fe20000410000 */
[----:B------:R-:W-:-:S03]  /*0390*/  FMUL.FTZ R7, R7, 0.5 ;  /* 0x3f00000007077820 */ /* 0x000fc60000410000 */
[----:B------:R-:W-:-:S04]  /*03a0*/  FADD.FTZ R4, -R11, -RZ ;  /* 0x800000ff0b047221 */ /* 0x000fc80000010100 */
[----:B------:R-:W-:-:S04]  /*03b0*/  FFMA R4, R11, R4, R0 ;  /* 0x000000040b047223 */ /* 0x000fc80000000000 */
[----:B------:R-:W-:-:S04]  /*03c0*/  FFMA R4, R4, R7, R11 ;  /* 0x0000000704047223 */ /* 0x000fc8000000000b */
[----:B------:R-:W-:-:S07]  /*03d0*/  FMUL.FTZ R4, R4, 2.3283064365386962891e-10 ;  /* 0x2f80000004047820 */ /* 0x000fce0000410000 */
.L_x_110:
[----:B------:R-:W-:-:S04]  /*03e0*/  HFMA2 R7, -RZ, RZ, 0, 0 ;  /* 0x00000000ff077431 */ /* 0x000fc800000001ff */
[----:B------:R-:W-:Y:S05]  /*03f0*/  RET.REL.NODEC R6 `(_Z13create_voxelsP5voxelffffffff) ;  /* 0xfffffffc06007950 */ /* 0x000fea0003c3ffff */
.L_x_111:
        /* <DEDUP_REMOVED lines=16> */
.L_x_114:


//--------------------- .nv.global.init           --------------------------
	.section	.nv.global.init,"aw",@progbits
.nv.global.init:
	.type		$str,@object
	.size		$str,(.L_0 - $str)
$str:
        /*0000*/ 	.byte	0x5b, 0x25, 0x64, 0x5d, 0x2c, 0x20, 0x61, 0x63, 0x74, 0x69, 0x76, 0x65, 0x3a, 0x20, 0x25, 0x64
        /*0010*/ 	.byte	0x2c, 0x20, 0x78, 0x3a, 0x20, 0x25, 0x66, 0x2c, 0x20, 0x79, 0x3a, 0x20, 0x25, 0x66, 0x2c, 0x20
        /*0020*/ 	.byte	0x65, 0x3a, 0x20, 0x25, 0x66, 0x0a, 0x00
.L_0:


//--------------------- .nv.shared.reserved.0     --------------------------
	.section	.nv.shared.reserved.0,"aw",@nobits
	.weak		__nv_reservedSMEM_offset_0_alias
	.size		__nv_reservedSMEM_offset_0_alias, 0, 64
	.other		__nv_reservedSMEM_offset_0_alias,@"STO_CUDA_RESERVED_SHARED STV_DEFAULT"
__nv_reservedSMEM_offset_0_alias:
	.zero		0
	.zero		64


//--------------------- .nv.constant0._Z9mlem_stepP5voxelS0_P6sensorPfS3_S3_PbS4_iii --------------------------
	.section	.nv.constant0._Z9mlem_stepP5voxelS0_P6sensorPfS3_S3_PbS4_iii,"a",@progbits
	.sectionflags	@""
	.align	4
.nv.constant0._Z9mlem_stepP5voxelS0_P6sensorPfS3_S3_PbS4_iii:
	.zero		972


//--------------------- .nv.constant0._Z22compute_active_sensorsPbPfP6sensorP5voxelS0_S0_iffiffP10correction --------------------------
	.section	.nv.constant0._Z22compute_active_sensorsPbPfP6sensorP5voxelS0_S0_iffiffP10correction,"a",@progbits
	.sectionflags	@""
	.align	4
.nv.constant0._Z22compute_active_sensorsPbPfP6sensorP5voxelS0_S0_iffiffP10correction:
	.zero		976


//--------------------- .nv.constant0._Z21create_anode_responseP6sensorPiPf --------------------------
	.section	.nv.constant0._Z21create_anode_responseP6sensorPiPf,"a",@progbits
	.sectionflags	@""
	.align	4
.nv.constant0._Z21create_anode_responseP6sensorPiPf:
	.zero		920


//--------------------- .nv.constant0._Z16initialize_anodeP6sensorffPfffS1_f --------------------------
	.section	.nv.constant0._Z16initialize_anodeP6sensorffPfffS1_f,"a",@progbits
	.sectionflags	@""
	.align	4
.nv.constant0._Z16initialize_anodeP6sensorffPfffS1_f:
	.zero		940


//--------------------- .nv.constant0._Z13create_voxelsP5voxelffffffff --------------------------
	.section	.nv.constant0._Z13create_voxelsP5voxelffffffff,"a",@progbits
	.sectionflags	@""
	.align	4
.nv.constant0._Z13create_voxelsP5voxelffffffff:
	.zero		936


//--------------------- SYMBOLS --------------------------

	.type		.nv.reservedSmem.offset0,@object
	.size		.nv.reservedSmem.offset0,0x4
	.type		vprintf,@function
